//
// Generated by NVIDIA NVVM Compiler
//
// Compiler Build ID: CL-36424714
// Cuda compilation tools, release 13.0, V13.0.88
// Based on NVVM 20.0.0
//

.version 9.0
.target sm_100
.address_size 64

	// .globl	_Z7mm_cudaPKfS0_Pfii

.visible .entry _Z7mm_cudaPKfS0_Pfii(
	.param .u64 .ptr .align 1 _Z7mm_cudaPKfS0_Pfii_param_0,
	.param .u64 .ptr .align 1 _Z7mm_cudaPKfS0_Pfii_param_1,
	.param .u64 .ptr .align 1 _Z7mm_cudaPKfS0_Pfii_param_2,
	.param .u32 _Z7mm_cudaPKfS0_Pfii_param_3,
	.param .u32 _Z7mm_cudaPKfS0_Pfii_param_4
)
{
	.reg .pred 	%p<11>;
	.reg .b32 	%r<38>;
	.reg .b32 	%f<112>;
	.reg .b64 	%rd<31>;

	ld.param.u64 	%rd11, [_Z7mm_cudaPKfS0_Pfii_param_0];
	ld.param.u64 	%rd12, [_Z7mm_cudaPKfS0_Pfii_param_1];
	ld.param.u64 	%rd10, [_Z7mm_cudaPKfS0_Pfii_param_2];
	ld.param.u32 	%r24, [_Z7mm_cudaPKfS0_Pfii_param_3];
	ld.param.u32 	%r23, [_Z7mm_cudaPKfS0_Pfii_param_4];
	cvta.to.global.u64 	%rd1, %rd12;
	cvta.to.global.u64 	%rd2, %rd11;
	mov.u32 	%r25, %ctaid.x;
	mov.u32 	%r26, %ntid.x;
	mov.u32 	%r27, %tid.x;
	mad.lo.s32 	%r1, %r25, %r26, %r27;
	setp.ge.s32 	%p1, %r1, %r24;
	@%p1 bra 	$L__BB0_15;
	setp.lt.s32 	%p2, %r23, 1;
	mov.f32 	%f111, 0f00000000;
	@%p2 bra 	$L__BB0_14;
	mul.lo.s32 	%r2, %r23, %r1;
	and.b32  	%r3, %r23, 15;
	setp.lt.u32 	%p3, %r23, 16;
	mov.f32 	%f111, 0f00000000;
	mov.b32 	%r34, 0;
	@%p3 bra 	$L__BB0_5;
	and.b32  	%r34, %r23, 2147483632;
	neg.s32 	%r32, %r34;
	add.s64 	%rd3, %rd2, 32;
	add.s64 	%rd29, %rd1, 32;
	mov.f32 	%f111, 0f00000000;
	mov.u32 	%r31, %r2;
$L__BB0_4:
	.pragma "nounroll";
	mul.wide.s32 	%rd13, %r31, 4;
	add.s64 	%rd14, %rd3, %rd13;
	ld.global.f32 	%f18, [%rd14+-32];
	ld.global.f32 	%f19, [%rd29+-32];
	fma.rn.f32 	%f20, %f18, %f19, %f111;
	ld.global.f32 	%f21, [%rd14+-28];
	ld.global.f32 	%f22, [%rd29+-28];
	fma.rn.f32 	%f23, %f21, %f22, %f20;
	ld.global.f32 	%f24, [%rd14+-24];
	ld.global.f32 	%f25, [%rd29+-24];
	fma.rn.f32 	%f26, %f24, %f25, %f23;
	ld.global.f32 	%f27, [%rd14+-20];
	ld.global.f32 	%f28, [%rd29+-20];
	fma.rn.f32 	%f29, %f27, %f28, %f26;
	ld.global.f32 	%f30, [%rd14+-16];
	ld.global.f32 	%f31, [%rd29+-16];
	fma.rn.f32 	%f32, %f30, %f31, %f29;
	ld.global.f32 	%f33, [%rd14+-12];
	ld.global.f32 	%f34, [%rd29+-12];
	fma.rn.f32 	%f35, %f33, %f34, %f32;
	ld.global.f32 	%f36, [%rd14+-8];
	ld.global.f32 	%f37, [%rd29+-8];
	fma.rn.f32 	%f38, %f36, %f37, %f35;
	ld.global.f32 	%f39, [%rd14+-4];
	ld.global.f32 	%f40, [%rd29+-4];
	fma.rn.f32 	%f41, %f39, %f40, %f38;
	ld.global.f32 	%f42, [%rd14];
	ld.global.f32 	%f43, [%rd29];
	fma.rn.f32 	%f44, %f42, %f43, %f41;
	ld.global.f32 	%f45, [%rd14+4];
	ld.global.f32 	%f46, [%rd29+4];
	fma.rn.f32 	%f47, %f45, %f46, %f44;
	ld.global.f32 	%f48, [%rd14+8];
	ld.global.f32 	%f49, [%rd29+8];
	fma.rn.f32 	%f50, %f48, %f49, %f47;
	ld.global.f32 	%f51, [%rd14+12];
	ld.global.f32 	%f52, [%rd29+12];
	fma.rn.f32 	%f53, %f51, %f52, %f50;
	ld.global.f32 	%f54, [%rd14+16];
	ld.global.f32 	%f55, [%rd29+16];
	fma.rn.f32 	%f56, %f54, %f55, %f53;
	ld.global.f32 	%f57, [%rd14+20];
	ld.global.f32 	%f58, [%rd29+20];
	fma.rn.f32 	%f59, %f57, %f58, %f56;
	ld.global.f32 	%f60, [%rd14+24];
	ld.global.f32 	%f61, [%rd29+24];
	fma.rn.f32 	%f62, %f60, %f61, %f59;
	ld.global.f32 	%f63, [%rd14+28];
	ld.global.f32 	%f64, [%rd29+28];
	fma.rn.f32 	%f111, %f63, %f64, %f62;
	add.s32 	%r32, %r32, 16;
	add.s32 	%r31, %r31, 16;
	add.s64 	%rd29, %rd29, 64;
	setp.ne.s32 	%p4, %r32, 0;
	@%p4 bra 	$L__BB0_4;
$L__BB0_5:
	setp.eq.s32 	%p5, %r3, 0;
	@%p5 bra 	$L__BB0_14;
	and.b32  	%r11, %r23, 7;
	setp.lt.u32 	%p6, %r3, 8;
	@%p6 bra 	$L__BB0_8;
	add.s32 	%r29, %r34, %r2;
	mul.wide.s32 	%rd15, %r29, 4;
	add.s64 	%rd16, %rd2, %rd15;
	ld.global.f32 	%f66, [%rd16];
	mul.wide.u32 	%rd17, %r34, 4;
	add.s64 	%rd18, %rd1, %rd17;
	ld.global.f32 	%f67, [%rd18];
	fma.rn.f32 	%f68, %f66, %f67, %f111;
	ld.global.f32 	%f69, [%rd16+4];
	ld.global.f32 	%f70, [%rd18+4];
	fma.rn.f32 	%f71, %f69, %f70, %f68;
	ld.global.f32 	%f72, [%rd16+8];
	ld.global.f32 	%f73, [%rd18+8];
	fma.rn.f32 	%f74, %f72, %f73, %f71;
	ld.global.f32 	%f75, [%rd16+12];
	ld.global.f32 	%f76, [%rd18+12];
	fma.rn.f32 	%f77, %f75, %f76, %f74;
	ld.global.f32 	%f78, [%rd16+16];
	ld.global.f32 	%f79, [%rd18+16];
	fma.rn.f32 	%f80, %f78, %f79, %f77;
	ld.global.f32 	%f81, [%rd16+20];
	ld.global.f32 	%f82, [%rd18+20];
	fma.rn.f32 	%f83, %f81, %f82, %f80;
	ld.global.f32 	%f84, [%rd16+24];
	ld.global.f32 	%f85, [%rd18+24];
	fma.rn.f32 	%f86, %f84, %f85, %f83;
	ld.global.f32 	%f87, [%rd16+28];
	ld.global.f32 	%f88, [%rd18+28];
	fma.rn.f32 	%f111, %f87, %f88, %f86;
	add.s32 	%r34, %r34, 8;
$L__BB0_8:
	setp.eq.s32 	%p7, %r11, 0;
	@%p7 bra 	$L__BB0_14;
	and.b32  	%r14, %r23, 3;
	setp.lt.u32 	%p8, %r11, 4;
	@%p8 bra 	$L__BB0_11;
	add.s32 	%r30, %r34, %r2;
	mul.wide.s32 	%rd19, %r30, 4;
	add.s64 	%rd20, %rd2, %rd19;
	ld.global.f32 	%f90, [%rd20];
	mul.wide.u32 	%rd21, %r34, 4;
	add.s64 	%rd22, %rd1, %rd21;
	ld.global.f32 	%f91, [%rd22];
	fma.rn.f32 	%f92, %f90, %f91, %f111;
	ld.global.f32 	%f93, [%rd20+4];
	ld.global.f32 	%f94, [%rd22+4];
	fma.rn.f32 	%f95, %f93, %f94, %f92;
	ld.global.f32 	%f96, [%rd20+8];
	ld.global.f32 	%f97, [%rd22+8];
	fma.rn.f32 	%f98, %f96, %f97, %f95;
	ld.global.f32 	%f99, [%rd20+12];
	ld.global.f32 	%f100, [%rd22+12];
	fma.rn.f32 	%f111, %f99, %f100, %f98;
	add.s32 	%r34, %r34, 4;
$L__BB0_11:
	setp.eq.s32 	%p9, %r14, 0;
	@%p9 bra 	$L__BB0_14;
	mul.wide.u32 	%rd23, %r34, 4;
	add.s64 	%rd30, %rd1, %rd23;
	add.s32 	%r37, %r34, %r2;
	neg.s32 	%r36, %r14;
$L__BB0_13:
	.pragma "nounroll";
	mul.wide.s32 	%rd24, %r37, 4;
	add.s64 	%rd25, %rd2, %rd24;
	ld.global.f32 	%f101, [%rd25];
	ld.global.f32 	%f102, [%rd30];
	fma.rn.f32 	%f111, %f101, %f102, %f111;
	add.s64 	%rd30, %rd30, 4;
	add.s32 	%r37, %r37, 1;
	add.s32 	%r36, %r36, 1;
	setp.ne.s32 	%p10, %r36, 0;
	@%p10 bra 	$L__BB0_13;
$L__BB0_14:
	cvta.to.global.u64 	%rd26, %rd10;
	mul.wide.s32 	%rd27, %r1, 4;
	add.s64 	%rd28, %rd26, %rd27;
	st.global.f32 	[%rd28], %f111;
$L__BB0_15:
	ret;

}
	// .globl	_Z9ReLU_cudaPfPKfi
.visible .entry _Z9ReLU_cudaPfPKfi(
	.param .u64 .ptr .align 1 _Z9ReLU_cudaPfPKfi_param_0,
	.param .u64 .ptr .align 1 _Z9ReLU_cudaPfPKfi_param_1,
	.param .u32 _Z9ReLU_cudaPfPKfi_param_2
)
{
	.reg .pred 	%p<2>;
	.reg .b32 	%r<6>;
	.reg .b32 	%f<5>;
	.reg .b64 	%rd<8>;

	ld.param.u64 	%rd1, [_Z9ReLU_cudaPfPKfi_param_0];
	ld.param.u64 	%rd2, [_Z9ReLU_cudaPfPKfi_param_1];
	ld.param.u32 	%r2, [_Z9ReLU_cudaPfPKfi_param_2];
	mov.u32 	%r3, %ctaid.x;
	mov.u32 	%r4, %ntid.x;
	mov.u32 	%r5, %tid.x;
	mad.lo.s32 	%r1, %r3, %r4, %r5;
	setp.ge.s32 	%p1, %r1, %r2;
	@%p1 bra 	$L__BB1_2;
	cvta.to.global.u64 	%rd3, %rd1;
	cvta.to.global.u64 	%rd4, %rd2;
	mul.wide.s32 	%rd5, %r1, 4;
	add.s64 	%rd6, %rd3, %rd5;
	ld.global.f32 	%f1, [%rd6];
	add.s64 	%rd7, %rd4, %rd5;
	ld.global.f32 	%f2, [%rd7];
	add.f32 	%f3, %f1, %f2;
	max.f32 	%f4, %f3, 0f00000000;
	st.global.f32 	[%rd6], %f4;
$L__BB1_2:
	ret;

}
	// .globl	_Z10addmm_cudaPKfS0_S0_Pfii
.visible .entry _Z10addmm_cudaPKfS0_S0_Pfii(
	.param .u64 .ptr .align 1 _Z10addmm_cudaPKfS0_S0_Pfii_param_0,
	.param .u64 .ptr .align 1 _Z10addmm_cudaPKfS0_S0_Pfii_param_1,
	.param .u64 .ptr .align 1 _Z10addmm_cudaPKfS0_S0_Pfii_param_2,
	.param .u64 .ptr .align 1 _Z10addmm_cudaPKfS0_S0_Pfii_param_3,
	.param .u32 _Z10addmm_cudaPKfS0_S0_Pfii_param_4,
	.param .u32 _Z10addmm_cudaPKfS0_S0_Pfii_param_5
)
{
	.reg .pred 	%p<11>;
	.reg .b32 	%r<38>;
	.reg .b32 	%f<110>;
	.reg .b64 	%rd<35>;

	ld.param.u64 	%rd12, [_Z10addmm_cudaPKfS0_S0_Pfii_param_0];
	ld.param.u64 	%rd13, [_Z10addmm_cudaPKfS0_S0_Pfii_param_1];
	ld.param.u64 	%rd10, [_Z10addmm_cudaPKfS0_S0_Pfii_param_2];
	ld.param.u64 	%rd11, [_Z10addmm_cudaPKfS0_S0_Pfii_param_3];
	ld.param.u32 	%r24, [_Z10addmm_cudaPKfS0_S0_Pfii_param_4];
	ld.param.u32 	%r23, [_Z10addmm_cudaPKfS0_S0_Pfii_param_5];
	cvta.to.global.u64 	%rd1, %rd13;
	cvta.to.global.u64 	%rd2, %rd12;
	mov.u32 	%r25, %ctaid.x;
	mov.u32 	%r26, %ntid.x;
	mov.u32 	%r27, %tid.x;
	mad.lo.s32 	%r1, %r25, %r26, %r27;
	setp.ge.s32 	%p1, %r1, %r24;
	@%p1 bra 	$L__BB2_15;
	cvta.to.global.u64 	%rd14, %rd10;
	mul.wide.s32 	%rd15, %r1, 4;
	add.s64 	%rd16, %rd14, %rd15;
	ld.global.f32 	%f109, [%rd16];
	setp.lt.s32 	%p2, %r23, 1;
	@%p2 bra 	$L__BB2_14;
	mul.lo.s32 	%r2, %r23, %r1;
	and.b32  	%r3, %r23, 15;
	setp.lt.u32 	%p3, %r23, 16;
	mov.b32 	%r34, 0;
	@%p3 bra 	$L__BB2_5;
	and.b32  	%r34, %r23, 2147483632;
	neg.s32 	%r32, %r34;
	add.s64 	%rd3, %rd2, 32;
	add.s64 	%rd33, %rd1, 32;
	mov.u32 	%r31, %r2;
$L__BB2_4:
	.pragma "nounroll";
	mul.wide.s32 	%rd17, %r31, 4;
	add.s64 	%rd18, %rd3, %rd17;
	ld.global.f32 	%f16, [%rd18+-32];
	ld.global.f32 	%f17, [%rd33+-32];
	fma.rn.f32 	%f18, %f16, %f17, %f109;
	ld.global.f32 	%f19, [%rd18+-28];
	ld.global.f32 	%f20, [%rd33+-28];
	fma.rn.f32 	%f21, %f19, %f20, %f18;
	ld.global.f32 	%f22, [%rd18+-24];
	ld.global.f32 	%f23, [%rd33+-24];
	fma.rn.f32 	%f24, %f22, %f23, %f21;
	ld.global.f32 	%f25, [%rd18+-20];
	ld.global.f32 	%f26, [%rd33+-20];
	fma.rn.f32 	%f27, %f25, %f26, %f24;
	ld.global.f32 	%f28, [%rd18+-16];
	ld.global.f32 	%f29, [%rd33+-16];
	fma.rn.f32 	%f30, %f28, %f29, %f27;
	ld.global.f32 	%f31, [%rd18+-12];
	ld.global.f32 	%f32, [%rd33+-12];
	fma.rn.f32 	%f33, %f31, %f32, %f30;
	ld.global.f32 	%f34, [%rd18+-8];
	ld.global.f32 	%f35, [%rd33+-8];
	fma.rn.f32 	%f36, %f34, %f35, %f33;
	ld.global.f32 	%f37, [%rd18+-4];
	ld.global.f32 	%f38, [%rd33+-4];
	fma.rn.f32 	%f39, %f37, %f38, %f36;
	ld.global.f32 	%f40, [%rd18];
	ld.global.f32 	%f41, [%rd33];
	fma.rn.f32 	%f42, %f40, %f41, %f39;
	ld.global.f32 	%f43, [%rd18+4];
	ld.global.f32 	%f44, [%rd33+4];
	fma.rn.f32 	%f45, %f43, %f44, %f42;
	ld.global.f32 	%f46, [%rd18+8];
	ld.global.f32 	%f47, [%rd33+8];
	fma.rn.f32 	%f48, %f46, %f47, %f45;
	ld.global.f32 	%f49, [%rd18+12];
	ld.global.f32 	%f50, [%rd33+12];
	fma.rn.f32 	%f51, %f49, %f50, %f48;
	ld.global.f32 	%f52, [%rd18+16];
	ld.global.f32 	%f53, [%rd33+16];
	fma.rn.f32 	%f54, %f52, %f53, %f51;
	ld.global.f32 	%f55, [%rd18+20];
	ld.global.f32 	%f56, [%rd33+20];
	fma.rn.f32 	%f57, %f55, %f56, %f54;
	ld.global.f32 	%f58, [%rd18+24];
	ld.global.f32 	%f59, [%rd33+24];
	fma.rn.f32 	%f60, %f58, %f59, %f57;
	ld.global.f32 	%f61, [%rd18+28];
	ld.global.f32 	%f62, [%rd33+28];
	fma.rn.f32 	%f109, %f61, %f62, %f60;
	add.s32 	%r32, %r32, 16;
	add.s32 	%r31, %r31, 16;
	add.s64 	%rd33, %rd33, 64;
	setp.ne.s32 	%p4, %r32, 0;
	@%p4 bra 	$L__BB2_4;
$L__BB2_5:
	setp.eq.s32 	%p5, %r3, 0;
	@%p5 bra 	$L__BB2_14;
	and.b32  	%r11, %r23, 7;
	setp.lt.u32 	%p6, %r3, 8;
	@%p6 bra 	$L__BB2_8;
	add.s32 	%r29, %r34, %r2;
	mul.wide.s32 	%rd19, %r29, 4;
	add.s64 	%rd20, %rd2, %rd19;
	ld.global.f32 	%f64, [%rd20];
	mul.wide.u32 	%rd21, %r34, 4;
	add.s64 	%rd22, %rd1, %rd21;
	ld.global.f32 	%f65, [%rd22];
	fma.rn.f32 	%f66, %f64, %f65, %f109;
	ld.global.f32 	%f67, [%rd20+4];
	ld.global.f32 	%f68, [%rd22+4];
	fma.rn.f32 	%f69, %f67, %f68, %f66;
	ld.global.f32 	%f70, [%rd20+8];
	ld.global.f32 	%f71, [%rd22+8];
	fma.rn.f32 	%f72, %f70, %f71, %f69;
	ld.global.f32 	%f73, [%rd20+12];
	ld.global.f32 	%f74, [%rd22+12];
	fma.rn.f32 	%f75, %f73, %f74, %f72;
	ld.global.f32 	%f76, [%rd20+16];
	ld.global.f32 	%f77, [%rd22+16];
	fma.rn.f32 	%f78, %f76, %f77, %f75;
	ld.global.f32 	%f79, [%rd20+20];
	ld.global.f32 	%f80, [%rd22+20];
	fma.rn.f32 	%f81, %f79, %f80, %f78;
	ld.global.f32 	%f82, [%rd20+24];
	ld.global.f32 	%f83, [%rd22+24];
	fma.rn.f32 	%f84, %f82, %f83, %f81;
	ld.global.f32 	%f85, [%rd20+28];
	ld.global.f32 	%f86, [%rd22+28];
	fma.rn.f32 	%f109, %f85, %f86, %f84;
	add.s32 	%r34, %r34, 8;
$L__BB2_8:
	setp.eq.s32 	%p7, %r11, 0;
	@%p7 bra 	$L__BB2_14;
	and.b32  	%r14, %r23, 3;
	setp.lt.u32 	%p8, %r11, 4;
	@%p8 bra 	$L__BB2_11;
	add.s32 	%r30, %r34, %r2;
	mul.wide.s32 	%rd23, %r30, 4;
	add.s64 	%rd24, %rd2, %rd23;
	ld.global.f32 	%f88, [%rd24];
	mul.wide.u32 	%rd25, %r34, 4;
	add.s64 	%rd26, %rd1, %rd25;
	ld.global.f32 	%f89, [%rd26];
	fma.rn.f32 	%f90, %f88, %f89, %f109;
	ld.global.f32 	%f91, [%rd24+4];
	ld.global.f32 	%f92, [%rd26+4];
	fma.rn.f32 	%f93, %f91, %f92, %f90;
	ld.global.f32 	%f94, [%rd24+8];
	ld.global.f32 	%f95, [%rd26+8];
	fma.rn.f32 	%f96, %f94, %f95, %f93;
	ld.global.f32 	%f97, [%rd24+12];
	ld.global.f32 	%f98, [%rd26+12];
	fma.rn.f32 	%f109, %f97, %f98, %f96;
	add.s32 	%r34, %r34, 4;
$L__BB2_11:
	setp.eq.s32 	%p9, %r14, 0;
	@%p9 bra 	$L__BB2_14;
	mul.wide.u32 	%rd27, %r34, 4;
	add.s64 	%rd34, %rd1, %rd27;
	add.s32 	%r37, %r34, %r2;
	neg.s32 	%r36, %r14;
$L__BB2_13:
	.pragma "nounroll";
	mul.wide.s32 	%rd28, %r37, 4;
	add.s64 	%rd29, %rd2, %rd28;
	ld.global.f32 	%f99, [%rd29];
	ld.global.f32 	%f100, [%rd34];
	fma.rn.f32 	%f109, %f99, %f100, %f109;
	add.s64 	%rd34, %rd34, 4;
	add.s32 	%r37, %r37, 1;
	add.s32 	%r36, %r36, 1;
	setp.ne.s32 	%p10, %r36, 0;
	@%p10 bra 	$L__BB2_13;
$L__BB2_14:
	cvta.to.global.u64 	%rd30, %rd11;
	add.s64 	%rd32, %rd30, %rd15;
	st.global.f32 	[%rd32], %f109;
$L__BB2_15:
	ret;

}
	// .globl	_Z14softmax_1_cudaPfS_i
.visible .entry _Z14softmax_1_cudaPfS_i(
	.param .u64 .ptr .align 1 _Z14softmax_1_cudaPfS_i_param_0,
	.param .u64 .ptr .align 1 _Z14softmax_1_cudaPfS_i_param_1,
	.param .u32 _Z14softmax_1_cudaPfS_i_param_2
)
{
	.reg .pred 	%p<20>;
	.reg .b32 	%r<83>;
	.reg .b32 	%f<306>;
	.reg .b64 	%rd<31>;

	ld.param.u64 	%rd12, [_Z14softmax_1_cudaPfS_i_param_0];
	ld.param.u64 	%rd11, [_Z14softmax_1_cudaPfS_i_param_1];
	ld.param.u32 	%r31, [_Z14softmax_1_cudaPfS_i_param_2];
	cvta.to.global.u64 	%rd1, %rd12;
	mov.u32 	%r32, %tid.x;
	mov.u32 	%r33, %ctaid.x;
	mov.u32 	%r34, %ntid.x;
	mad.lo.s32 	%r1, %r33, %r34, %r32;
	setp.ge.s32 	%p1, %r1, %r31;
	@%p1 bra 	$L__BB3_28;
	ld.global.f32 	%f296, [%rd1];
	setp.lt.s32 	%p2, %r31, 2;
	@%p2 bra 	$L__BB3_15;
	add.s32 	%r2, %r31, -1;
	add.s32 	%r36, %r31, -2;
	and.b32  	%r3, %r2, 15;
	setp.lt.u32 	%p3, %r36, 15;
	mov.b32 	%r74, 1;
	@%p3 bra 	$L__BB3_6;
	and.b32  	%r38, %r2, -16;
	neg.s32 	%r78, %r38;
	add.s64 	%rd29, %rd1, 32;
	mov.b32 	%r77, 0;
$L__BB3_4:
	.pragma "nounroll";
	ld.global.f32 	%f28, [%rd29+-28];
	max.f32 	%f29, %f296, %f28;
	ld.global.f32 	%f30, [%rd29+-24];
	max.f32 	%f31, %f29, %f30;
	ld.global.f32 	%f32, [%rd29+-20];
	max.f32 	%f33, %f31, %f32;
	ld.global.f32 	%f34, [%rd29+-16];
	max.f32 	%f35, %f33, %f34;
	ld.global.f32 	%f36, [%rd29+-12];
	max.f32 	%f37, %f35, %f36;
	ld.global.f32 	%f38, [%rd29+-8];
	max.f32 	%f39, %f37, %f38;
	ld.global.f32 	%f40, [%rd29+-4];
	max.f32 	%f41, %f39, %f40;
	ld.global.f32 	%f42, [%rd29];
	max.f32 	%f43, %f41, %f42;
	ld.global.f32 	%f44, [%rd29+4];
	max.f32 	%f45, %f43, %f44;
	ld.global.f32 	%f46, [%rd29+8];
	max.f32 	%f47, %f45, %f46;
	ld.global.f32 	%f48, [%rd29+12];
	max.f32 	%f49, %f47, %f48;
	ld.global.f32 	%f50, [%rd29+16];
	max.f32 	%f51, %f49, %f50;
	ld.global.f32 	%f52, [%rd29+20];
	max.f32 	%f53, %f51, %f52;
	ld.global.f32 	%f54, [%rd29+24];
	max.f32 	%f55, %f53, %f54;
	ld.global.f32 	%f56, [%rd29+28];
	max.f32 	%f57, %f55, %f56;
	ld.global.f32 	%f58, [%rd29+32];
	max.f32 	%f296, %f57, %f58;
	add.s32 	%r78, %r78, 16;
	add.s32 	%r77, %r77, 16;
	add.s64 	%rd29, %rd29, 64;
	setp.eq.s32 	%p4, %r78, 0;
	@%p4 bra 	$L__BB3_5;
	bra.uni 	$L__BB3_4;
$L__BB3_5:
	add.s32 	%r74, %r77, 1;
$L__BB3_6:
	setp.eq.s32 	%p5, %r3, 0;
	@%p5 bra 	$L__BB3_15;
	and.b32  	%r7, %r2, 7;
	setp.lt.u32 	%p6, %r3, 8;
	@%p6 bra 	$L__BB3_9;
	mul.wide.u32 	%rd13, %r74, 4;
	add.s64 	%rd14, %rd1, %rd13;
	ld.global.f32 	%f60, [%rd14];
	max.f32 	%f61, %f296, %f60;
	ld.global.f32 	%f62, [%rd14+4];
	max.f32 	%f63, %f61, %f62;
	ld.global.f32 	%f64, [%rd14+8];
	max.f32 	%f65, %f63, %f64;
	ld.global.f32 	%f66, [%rd14+12];
	max.f32 	%f67, %f65, %f66;
	ld.global.f32 	%f68, [%rd14+16];
	max.f32 	%f69, %f67, %f68;
	ld.global.f32 	%f70, [%rd14+20];
	max.f32 	%f71, %f69, %f70;
	ld.global.f32 	%f72, [%rd14+24];
	max.f32 	%f73, %f71, %f72;
	ld.global.f32 	%f74, [%rd14+28];
	max.f32 	%f296, %f73, %f74;
	add.s32 	%r74, %r74, 8;
$L__BB3_9:
	setp.eq.s32 	%p7, %r7, 0;
	@%p7 bra 	$L__BB3_15;
	and.b32  	%r10, %r2, 3;
	setp.lt.u32 	%p8, %r7, 4;
	@%p8 bra 	$L__BB3_12;
	mul.wide.u32 	%rd15, %r74, 4;
	add.s64 	%rd16, %rd1, %rd15;
	ld.global.f32 	%f76, [%rd16];
	max.f32 	%f77, %f296, %f76;
	ld.global.f32 	%f78, [%rd16+4];
	max.f32 	%f79, %f77, %f78;
	ld.global.f32 	%f80, [%rd16+8];
	max.f32 	%f81, %f79, %f80;
	ld.global.f32 	%f82, [%rd16+12];
	max.f32 	%f296, %f81, %f82;
	add.s32 	%r74, %r74, 4;
$L__BB3_12:
	setp.eq.s32 	%p9, %r10, 0;
	@%p9 bra 	$L__BB3_15;
	mul.wide.u32 	%rd17, %r74, 4;
	add.s64 	%rd28, %rd1, %rd17;
	neg.s32 	%r76, %r10;
$L__BB3_14:
	.pragma "nounroll";
	ld.global.f32 	%f83, [%rd28];
	max.f32 	%f296, %f296, %f83;
	add.s64 	%rd28, %rd28, 4;
	add.s32 	%r76, %r76, 1;
	setp.ne.s32 	%p10, %r76, 0;
	@%p10 bra 	$L__BB3_14;
$L__BB3_15:
	setp.lt.s32 	%p11, %r31, 1;
	mov.f32 	%f305, 0f00000000;
	@%p11 bra 	$L__BB3_27;
	and.b32  	%r16, %r31, 7;
	setp.lt.u32 	%p12, %r31, 8;
	mov.f32 	%f305, 0f00000000;
	mov.b32 	%r80, 0;
	@%p12 bra 	$L__BB3_19;
	and.b32  	%r80, %r31, 2147483640;
	neg.s32 	%r79, %r80;
	add.s64 	%rd30, %rd1, 16;
	mov.f32 	%f305, 0f00000000;
$L__BB3_18:
	.pragma "nounroll";
	ld.global.f32 	%f88, [%rd30+-16];
	sub.f32 	%f89, %f88, %f296;
	fma.rn.f32 	%f90, %f89, 0f3BBB989D, 0f3F000000;
	cvt.sat.f32.f32 	%f91, %f90;
	mov.f32 	%f92, 0f4B400001;
	mov.f32 	%f93, 0f437C0000;
	fma.rm.f32 	%f94, %f91, %f93, %f92;
	add.f32 	%f95, %f94, 0fCB40007F;
	neg.f32 	%f96, %f95;
	fma.rn.f32 	%f97, %f89, 0f3FB8AA3B, %f96;
	fma.rn.f32 	%f98, %f89, 0f32A57060, %f97;
	mov.b32 	%r40, %f94;
	shl.b32 	%r41, %r40, 23;
	mov.b32 	%f99, %r41;
	ex2.approx.ftz.f32 	%f100, %f98;
	fma.rn.f32 	%f101, %f100, %f99, %f305;
	ld.global.f32 	%f102, [%rd30+-12];
	sub.f32 	%f103, %f102, %f296;
	fma.rn.f32 	%f104, %f103, 0f3BBB989D, 0f3F000000;
	cvt.sat.f32.f32 	%f105, %f104;
	fma.rm.f32 	%f106, %f105, %f93, %f92;
	add.f32 	%f107, %f106, 0fCB40007F;
	neg.f32 	%f108, %f107;
	fma.rn.f32 	%f109, %f103, 0f3FB8AA3B, %f108;
	fma.rn.f32 	%f110, %f103, 0f32A57060, %f109;
	mov.b32 	%r42, %f106;
	shl.b32 	%r43, %r42, 23;
	mov.b32 	%f111, %r43;
	ex2.approx.ftz.f32 	%f112, %f110;
	fma.rn.f32 	%f113, %f112, %f111, %f101;
	ld.global.f32 	%f114, [%rd30+-8];
	sub.f32 	%f115, %f114, %f296;
	fma.rn.f32 	%f116, %f115, 0f3BBB989D, 0f3F000000;
	cvt.sat.f32.f32 	%f117, %f116;
	fma.rm.f32 	%f118, %f117, %f93, %f92;
	add.f32 	%f119, %f118, 0fCB40007F;
	neg.f32 	%f120, %f119;
	fma.rn.f32 	%f121, %f115, 0f3FB8AA3B, %f120;
	fma.rn.f32 	%f122, %f115, 0f32A57060, %f121;
	mov.b32 	%r44, %f118;
	shl.b32 	%r45, %r44, 23;
	mov.b32 	%f123, %r45;
	ex2.approx.ftz.f32 	%f124, %f122;
	fma.rn.f32 	%f125, %f124, %f123, %f113;
	ld.global.f32 	%f126, [%rd30+-4];
	sub.f32 	%f127, %f126, %f296;
	fma.rn.f32 	%f128, %f127, 0f3BBB989D, 0f3F000000;
	cvt.sat.f32.f32 	%f129, %f128;
	fma.rm.f32 	%f130, %f129, %f93, %f92;
	add.f32 	%f131, %f130, 0fCB40007F;
	neg.f32 	%f132, %f131;
	fma.rn.f32 	%f133, %f127, 0f3FB8AA3B, %f132;
	fma.rn.f32 	%f134, %f127, 0f32A57060, %f133;
	mov.b32 	%r46, %f130;
	shl.b32 	%r47, %r46, 23;
	mov.b32 	%f135, %r47;
	ex2.approx.ftz.f32 	%f136, %f134;
	fma.rn.f32 	%f137, %f136, %f135, %f125;
	ld.global.f32 	%f138, [%rd30];
	sub.f32 	%f139, %f138, %f296;
	fma.rn.f32 	%f140, %f139, 0f3BBB989D, 0f3F000000;
	cvt.sat.f32.f32 	%f141, %f140;
	fma.rm.f32 	%f142, %f141, %f93, %f92;
	add.f32 	%f143, %f142, 0fCB40007F;
	neg.f32 	%f144, %f143;
	fma.rn.f32 	%f145, %f139, 0f3FB8AA3B, %f144;
	fma.rn.f32 	%f146, %f139, 0f32A57060, %f145;
	mov.b32 	%r48, %f142;
	shl.b32 	%r49, %r48, 23;
	mov.b32 	%f147, %r49;
	ex2.approx.ftz.f32 	%f148, %f146;
	fma.rn.f32 	%f149, %f148, %f147, %f137;
	ld.global.f32 	%f150, [%rd30+4];
	sub.f32 	%f151, %f150, %f296;
	fma.rn.f32 	%f152, %f151, 0f3BBB989D, 0f3F000000;
	cvt.sat.f32.f32 	%f153, %f152;
	fma.rm.f32 	%f154, %f153, %f93, %f92;
	add.f32 	%f155, %f154, 0fCB40007F;
	neg.f32 	%f156, %f155;
	fma.rn.f32 	%f157, %f151, 0f3FB8AA3B, %f156;
	fma.rn.f32 	%f158, %f151, 0f32A57060, %f157;
	mov.b32 	%r50, %f154;
	shl.b32 	%r51, %r50, 23;
	mov.b32 	%f159, %r51;
	ex2.approx.ftz.f32 	%f160, %f158;
	fma.rn.f32 	%f161, %f160, %f159, %f149;
	ld.global.f32 	%f162, [%rd30+8];
	sub.f32 	%f163, %f162, %f296;
	fma.rn.f32 	%f164, %f163, 0f3BBB989D, 0f3F000000;
	cvt.sat.f32.f32 	%f165, %f164;
	fma.rm.f32 	%f166, %f165, %f93, %f92;
	add.f32 	%f167, %f166, 0fCB40007F;
	neg.f32 	%f168, %f167;
	fma.rn.f32 	%f169, %f163, 0f3FB8AA3B, %f168;
	fma.rn.f32 	%f170, %f163, 0f32A57060, %f169;
	mov.b32 	%r52, %f166;
	shl.b32 	%r53, %r52, 23;
	mov.b32 	%f171, %r53;
	ex2.approx.ftz.f32 	%f172, %f170;
	fma.rn.f32 	%f173, %f172, %f171, %f161;
	ld.global.f32 	%f174, [%rd30+12];
	sub.f32 	%f175, %f174, %f296;
	fma.rn.f32 	%f176, %f175, 0f3BBB989D, 0f3F000000;
	cvt.sat.f32.f32 	%f177, %f176;
	fma.rm.f32 	%f178, %f177, %f93, %f92;
	add.f32 	%f179, %f178, 0fCB40007F;
	neg.f32 	%f180, %f179;
	fma.rn.f32 	%f181, %f175, 0f3FB8AA3B, %f180;
	fma.rn.f32 	%f182, %f175, 0f32A57060, %f181;
	mov.b32 	%r54, %f178;
	shl.b32 	%r55, %r54, 23;
	mov.b32 	%f183, %r55;
	ex2.approx.ftz.f32 	%f184, %f182;
	fma.rn.f32 	%f305, %f184, %f183, %f173;
	add.s32 	%r79, %r79, 8;
	add.s64 	%rd30, %rd30, 32;
	setp.ne.s32 	%p13, %r79, 0;
	@%p13 bra 	$L__BB3_18;
$L__BB3_19:
	setp.eq.s32 	%p14, %r16, 0;
	@%p14 bra 	$L__BB3_27;
	and.b32  	%r26, %r31, 3;
	setp.lt.u32 	%p15, %r16, 4;
	@%p15 bra 	$L__BB3_22;
	mul.wide.u32 	%rd18, %r80, 4;
	add.s64 	%rd19, %rd1, %rd18;
	ld.global.f32 	%f186, [%rd19];
	sub.f32 	%f187, %f186, %f296;
	fma.rn.f32 	%f188, %f187, 0f3BBB989D, 0f3F000000;
	cvt.sat.f32.f32 	%f189, %f188;
	mov.f32 	%f190, 0f4B400001;
	mov.f32 	%f191, 0f437C0000;
	fma.rm.f32 	%f192, %f189, %f191, %f190;
	add.f32 	%f193, %f192, 0fCB40007F;
	neg.f32 	%f194, %f193;
	fma.rn.f32 	%f195, %f187, 0f3FB8AA3B, %f194;
	fma.rn.f32 	%f196, %f187, 0f32A57060, %f195;
	mov.b32 	%r56, %f192;
	shl.b32 	%r57, %r56, 23;
	mov.b32 	%f197, %r57;
	ex2.approx.ftz.f32 	%f198, %f196;
	fma.rn.f32 	%f199, %f198, %f197, %f305;
	ld.global.f32 	%f200, [%rd19+4];
	sub.f32 	%f201, %f200, %f296;
	fma.rn.f32 	%f202, %f201, 0f3BBB989D, 0f3F000000;
	cvt.sat.f32.f32 	%f203, %f202;
	fma.rm.f32 	%f204, %f203, %f191, %f190;
	add.f32 	%f205, %f204, 0fCB40007F;
	neg.f32 	%f206, %f205;
	fma.rn.f32 	%f207, %f201, 0f3FB8AA3B, %f206;
	fma.rn.f32 	%f208, %f201, 0f32A57060, %f207;
	mov.b32 	%r58, %f204;
	shl.b32 	%r59, %r58, 23;
	mov.b32 	%f209, %r59;
	ex2.approx.ftz.f32 	%f210, %f208;
	fma.rn.f32 	%f211, %f210, %f209, %f199;
	ld.global.f32 	%f212, [%rd19+8];
	sub.f32 	%f213, %f212, %f296;
	fma.rn.f32 	%f214, %f213, 0f3BBB989D, 0f3F000000;
	cvt.sat.f32.f32 	%f215, %f214;
	fma.rm.f32 	%f216, %f215, %f191, %f190;
	add.f32 	%f217, %f216, 0fCB40007F;
	neg.f32 	%f218, %f217;
	fma.rn.f32 	%f219, %f213, 0f3FB8AA3B, %f218;
	fma.rn.f32 	%f220, %f213, 0f32A57060, %f219;
	mov.b32 	%r60, %f216;
	shl.b32 	%r61, %r60, 23;
	mov.b32 	%f221, %r61;
	ex2.approx.ftz.f32 	%f222, %f220;
	fma.rn.f32 	%f223, %f222, %f221, %f211;
	ld.global.f32 	%f224, [%rd19+12];
	sub.f32 	%f225, %f224, %f296;
	fma.rn.f32 	%f226, %f225, 0f3BBB989D, 0f3F000000;
	cvt.sat.f32.f32 	%f227, %f226;
	fma.rm.f32 	%f228, %f227, %f191, %f190;
	add.f32 	%f229, %f228, 0fCB40007F;
	neg.f32 	%f230, %f229;
	fma.rn.f32 	%f231, %f225, 0f3FB8AA3B, %f230;
	fma.rn.f32 	%f232, %f225, 0f32A57060, %f231;
	mov.b32 	%r62, %f228;
	shl.b32 	%r63, %r62, 23;
	mov.b32 	%f233, %r63;
	ex2.approx.ftz.f32 	%f234, %f232;
	fma.rn.f32 	%f305, %f234, %f233, %f223;
	add.s32 	%r80, %r80, 4;
$L__BB3_22:
	setp.eq.s32 	%p16, %r26, 0;
	@%p16 bra 	$L__BB3_27;
	setp.eq.s32 	%p17, %r26, 1;
	@%p17 bra 	$L__BB3_25;
	mul.wide.u32 	%rd20, %r80, 4;
	add.s64 	%rd21, %rd1, %rd20;
	ld.global.f32 	%f236, [%rd21];
	sub.f32 	%f237, %f236, %f296;
	fma.rn.f32 	%f238, %f237, 0f3BBB989D, 0f3F000000;
	cvt.sat.f32.f32 	%f239, %f238;
	mov.f32 	%f240, 0f4B400001;
	mov.f32 	%f241, 0f437C0000;
	fma.rm.f32 	%f242, %f239, %f241, %f240;
	add.f32 	%f243, %f242, 0fCB40007F;
	neg.f32 	%f244, %f243;
	fma.rn.f32 	%f245, %f237, 0f3FB8AA3B, %f244;
	fma.rn.f32 	%f246, %f237, 0f32A57060, %f245;
	mov.b32 	%r64, %f242;
	shl.b32 	%r65, %r64, 23;
	mov.b32 	%f247, %r65;
	ex2.approx.ftz.f32 	%f248, %f246;
	fma.rn.f32 	%f249, %f248, %f247, %f305;
	ld.global.f32 	%f250, [%rd21+4];
	sub.f32 	%f251, %f250, %f296;
	fma.rn.f32 	%f252, %f251, 0f3BBB989D, 0f3F000000;
	cvt.sat.f32.f32 	%f253, %f252;
	fma.rm.f32 	%f254, %f253, %f241, %f240;
	add.f32 	%f255, %f254, 0fCB40007F;
	neg.f32 	%f256, %f255;
	fma.rn.f32 	%f257, %f251, 0f3FB8AA3B, %f256;
	fma.rn.f32 	%f258, %f251, 0f32A57060, %f257;
	mov.b32 	%r66, %f254;
	shl.b32 	%r67, %r66, 23;
	mov.b32 	%f259, %r67;
	ex2.approx.ftz.f32 	%f260, %f258;
	fma.rn.f32 	%f305, %f260, %f259, %f249;
	add.s32 	%r80, %r80, 2;
$L__BB3_25:
	and.b32  	%r68, %r31, 1;
	setp.eq.b32 	%p18, %r68, 1;
	not.pred 	%p19, %p18;
	@%p19 bra 	$L__BB3_27;
	mul.wide.u32 	%rd22, %r80, 4;
	add.s64 	%rd23, %rd1, %rd22;
	ld.global.f32 	%f261, [%rd23];
	sub.f32 	%f262, %f261, %f296;
	fma.rn.f32 	%f263, %f262, 0f3BBB989D, 0f3F000000;
	cvt.sat.f32.f32 	%f264, %f263;
	mov.f32 	%f265, 0f4B400001;
	mov.f32 	%f266, 0f437C0000;
	fma.rm.f32 	%f267, %f264, %f266, %f265;
	add.f32 	%f268, %f267, 0fCB40007F;
	neg.f32 	%f269, %f268;
	fma.rn.f32 	%f270, %f262, 0f3FB8AA3B, %f269;
	fma.rn.f32 	%f271, %f262, 0f32A57060, %f270;
	mov.b32 	%r69, %f267;
	shl.b32 	%r70, %r69, 23;
	mov.b32 	%f272, %r70;
	ex2.approx.ftz.f32 	%f273, %f271;
	fma.rn.f32 	%f305, %f273, %f272, %f305;
$L__BB3_27:
	mul.wide.s32 	%rd24, %r1, 4;
	add.s64 	%rd25, %rd1, %rd24;
	ld.global.f32 	%f274, [%rd25];
	sub.f32 	%f275, %f274, %f296;
	fma.rn.f32 	%f276, %f275, 0f3BBB989D, 0f3F000000;
	cvt.sat.f32.f32 	%f277, %f276;
	mov.f32 	%f278, 0f4B400001;
	mov.f32 	%f279, 0f437C0000;
	fma.rm.f32 	%f280, %f277, %f279, %f278;
	add.f32 	%f281, %f280, 0fCB40007F;
	neg.f32 	%f282, %f281;
	fma.rn.f32 	%f283, %f275, 0f3FB8AA3B, %f282;
	fma.rn.f32 	%f284, %f275, 0f32A57060, %f283;
	mov.b32 	%r71, %f280;
	shl.b32 	%r72, %r71, 23;
	mov.b32 	%f285, %r72;
	ex2.approx.ftz.f32 	%f286, %f284;
	mul.f32 	%f287, %f286, %f285;
	div.rn.f32 	%f288, %f287, %f305;
	cvta.to.global.u64 	%rd26, %rd11;
	add.s64 	%rd27, %rd26, %rd24;
	st.global.f32 	[%rd27], %f288;
$L__BB3_28:
	ret;

}


// ===== COMPILED SASS (sm_100) =====

	.target	sm_100

	.elftype	@"ET_EXEC"


//--------------------- .note.nv.tkinfo           --------------------------
	.section	.note.nv.tkinfo,"",@"SHT_NOTE"
	.sectionflags	@"SHF_NOTE_NV_TKINFO"
	.tkinfo
        /*0018*/ 	.word	0x00000002
        /*0030*/ 	.string	""
        /*0030*/ 	.string	"ptxas"
        /*0030*/ 	.string	"Cuda compilation tools, release 13.0, V13.0.88"
        /*0030*/ 	.string	"Build cuda_13.0.r13.0/compiler.36424714_0"
        /*0030*/ 	.string	"-arch sm_100 -m 64 "



//--------------------- .note.nv.cuinfo           --------------------------
	.section	.note.nv.cuinfo,"",@"SHT_NOTE"
	.sectionflags	@"SHF_NOTE_NV_CUINFO"
        /*0018*/ 	.short	0x0002
        /*001a*/ 	.short	0x0064
        /*001c*/ 	.short	0x0082
	.zero		2


//--------------------- .nv.info                  --------------------------
	.section	.nv.info,"",@"SHT_CUDA_INFO"
	.align	4


	//----- nvinfo : EIATTR_REGCOUNT
	.align		4
        /*0000*/ 	.byte	0x04, 0x2f
        /*0002*/ 	.short	(.L_1 - .L_0)
	.align		4
.L_0:
        /*0004*/ 	.word	index@(_Z7mm_cudaPKfS0_Pfii)
        /*0008*/ 	.word	0x0000001e


	//----- nvinfo : EIATTR_FRAME_SIZE
	.align		4
.L_1:
        /*000c*/ 	.byte	0x04, 0x11
        /*000e*/ 	.short	(.L_3 - .L_2)
	.align		4
.L_2:
        /*0010*/ 	.word	index@(_Z7mm_cudaPKfS0_Pfii)
        /*0014*/ 	.word	0x00000000


	//----- nvinfo : EIATTR_REGCOUNT
	.align		4
.L_3:
        /*0018*/ 	.byte	0x04, 0x2f
        /*001a*/ 	.short	(.L_5 - .L_4)
	.align		4
.L_4:
        /*001c*/ 	.word	index@(_Z9ReLU_cudaPfPKfi)
        /*0020*/ 	.word	0x0000000a


	//----- nvinfo : EIATTR_FRAME_SIZE
	.align		4
.L_5:
        /*0024*/ 	.byte	0x04, 0x11
        /*0026*/ 	.short	(.L_7 - .L_6)
	.align		4
.L_6:
        /*0028*/ 	.word	index@(_Z9ReLU_cudaPfPKfi)
        /*002c*/ 	.word	0x00000000


	//----- nvinfo : EIATTR_REGCOUNT
	.align		4
.L_7:
        /*0030*/ 	.byte	0x04, 0x2f
        /*0032*/ 	.short	(.L_9 - .L_8)
	.align		4
.L_8:
        /*0034*/ 	.word	index@(_Z10addmm_cudaPKfS0_S0_Pfii)
        /*0038*/ 	.word	0x0000001e


	//----- nvinfo : EIATTR_FRAME_SIZE
	.align		4
.L_9:
        /*003c*/ 	.byte	0x04, 0x11
        /*003e*/ 	.short	(.L_11 - .L_10)
	.align		4
.L_10:
        /*0040*/ 	.word	index@(_Z10addmm_cudaPKfS0_S0_Pfii)
        /*0044*/ 	.word	0x00000000


	//----- nvinfo : EIATTR_REGCOUNT
	.align		4
.L_11:
        /*0048*/ 	.byte	0x04, 0x2f
        /*004a*/ 	.short	(.L_13 - .L_12)
	.align		4
.L_12:
        /*004c*/ 	.word	index@(_Z14softmax_1_cudaPfS_i)
        /*0050*/ 	.word	0x0000001f


	//----- nvinfo : EIATTR_FRAME_SIZE
	.align		4
.L_13:
        /*0054*/ 	.byte	0x04, 0x11
        /*0056*/ 	.short	(.L_15 - .L_14)
	.align		4
.L_14:
        /*0058*/ 	.word	index@($__internal_0_$__cuda_sm3x_div_rn_noftz_f32_slowpath)
        /*005c*/ 	.word	0x00000000


	//----- nvinfo : EIATTR_FRAME_SIZE
	.align		4
.L_15:
        /*0060*/ 	.byte	0x04, 0x11
        /*0062*/ 	.short	(.L_17 - .L_16)
	.align		4
.L_16:
        /*0064*/ 	.word	index@(_Z14softmax_1_cudaPfS_i)
        /*0068*/ 	.word	0x00000000


	//----- nvinfo : EIATTR_MIN_STACK_SIZE
	.align		4
.L_17:
        /*006c*/ 	.byte	0x04, 0x12
        /*006e*/ 	.short	(.L_19 - .L_18)
	.align		4
.L_18:
        /*0070*/ 	.word	index@(_Z14softmax_1_cudaPfS_i)
        /*0074*/ 	.word	0x00000000


	//----- nvinfo : EIATTR_MIN_STACK_SIZE
	.align		4
.L_19:
        /*0078*/ 	.byte	0x04, 0x12
        /*007a*/ 	.short	(.L_21 - .L_20)
	.align		4
.L_20:
        /*007c*/ 	.word	index@(_Z10addmm_cudaPKfS0_S0_Pfii)
        /*0080*/ 	.word	0x00000000


	//----- nvinfo : EIATTR_MIN_STACK_SIZE
	.align		4
.L_21:
        /*0084*/ 	.byte	0x04, 0x12
        /*0086*/ 	.short	(.L_23 - .L_22)
	.align		4
.L_22:
        /*0088*/ 	.word	index@(_Z9ReLU_cudaPfPKfi)
        /*008c*/ 	.word	0x00000000


	//----- nvinfo : EIATTR_MIN_STACK_SIZE
	.align		4
.L_23:
        /*0090*/ 	.byte	0x04, 0x12
        /*0092*/ 	.short	(.L_25 - .L_24)
	.align		4
.L_24:
        /*0094*/ 	.word	index@(_Z7mm_cudaPKfS0_Pfii)
        /*0098*/ 	.word	0x00000000
.L_25:


//--------------------- .nv.compat                --------------------------
	.section	.nv.compat,"",@"SHT_CUDA_COMPAT_INFO"
	.align	4
        /*0000*/ 	.byte	0x02, 0x09, 0x00, 0x00, 0x02, 0x02, 0x01, 0x00, 0x02, 0x05, 0x05, 0x00, 0x03, 0x07, 0x01, 0x01
        /*0010*/ 	.byte	0x02, 0x03, 0x00, 0x00, 0x02, 0x06, 0x01, 0x00, 0x04, 0x0b, 0x08, 0x00, 0x01, 0x00, 0x00, 0x00
        /*0020*/ 	.byte	0x00, 0x00, 0x00, 0x00


//--------------------- .nv.info._Z14softmax_1_cudaPfS_i --------------------------
	.section	.nv.info._Z14softmax_1_cudaPfS_i,"",@"SHT_CUDA_INFO"
	.sectionflags	@""
	.align	4


	//----- nvinfo : EIATTR_CUDA_API_VERSION
	.align		4
        /*0000*/ 	.byte	0x04, 0x37
        /*0002*/ 	.short	(.L_27 - .L_26)
.L_26:
        /*0004*/ 	.word	0x00000082


	//----- nvinfo : EIATTR_KPARAM_INFO
	.align		4
.L_27:
        /*0008*/ 	.byte	0x04, 0x17
        /*000a*/ 	.short	(.L_29 - .L_28)
.L_28:
        /*000c*/ 	.word	0x00000000
        /*0010*/ 	.short	0x0002
        /*0012*/ 	.short	0x0010
        /*0014*/ 	.byte	0x00, 0xf0, 0x11, 0x00


	//----- nvinfo : EIATTR_KPARAM_INFO
	.align		4
.L_29:
        /*0018*/ 	.byte	0x04, 0x17
        /*001a*/ 	.short	(.L_31 - .L_30)
.L_30:
        /*001c*/ 	.word	0x00000000
        /*0020*/ 	.short	0x0001
        /*0022*/ 	.short	0x0008
        /*0024*/ 	.byte	0x00, 0xf5, 0x21, 0x00


	//----- nvinfo : EIATTR_KPARAM_INFO
	.align		4
.L_31:
        /*0028*/ 	.byte	0x04, 0x17
        /*002a*/ 	.short	(.L_33 - .L_32)
.L_32:
        /*002c*/ 	.word	0x00000000
        /*0030*/ 	.short	0x0000
        /*0032*/ 	.short	0x0000
        /*0034*/ 	.byte	0x00, 0xf5, 0x21, 0x00


	//----- nvinfo : EIATTR_SPARSE_MMA_MASK
	.align		4
.L_33:
        /*0038*/ 	.byte	0x03, 0x50
        /*003a*/ 	.short	0x0000


	//----- nvinfo : EIATTR_MAXREG_COUNT
	.align		4
        /*003c*/ 	.byte	0x03, 0x1b
        /*003e*/ 	.short	0x00ff


	//----- nvinfo : EIATTR_MERCURY_ISA_VERSION
	.align		4
        /*0040*/ 	.byte	0x03, 0x5f
        /*0042*/ 	.short	0x0101


	//----- nvinfo : EIATTR_VRC_CTA_INIT_COUNT
	.align		4
        /*0044*/ 	.byte	0x02, 0x4a
	.zero		1
	.zero		1


	//----- nvinfo : EIATTR_EXIT_INSTR_OFFSETS
	.align		4
        /*0048*/ 	.byte	0x04, 0x1c
        /*004a*/ 	.short	(.L_35 - .L_34)


	//   ....[0]....
.L_34:
        /*004c*/ 	.word	0x00000070


	//   ....[1]....
        /*0050*/ 	.word	0x00001540


	//----- nvinfo : EIATTR_CRS_STACK_SIZE
	.align		4
.L_35:
        /*0054*/ 	.byte	0x04, 0x1e
        /*0056*/ 	.short	(.L_37 - .L_36)
.L_36:
        /*0058*/ 	.word	0x00000000


	//----- nvinfo : EIATTR_CBANK_PARAM_SIZE
	.align		4
.L_37:
        /*005c*/ 	.byte	0x03, 0x19
        /*005e*/ 	.short	0x0014


	//----- nvinfo : EIATTR_PARAM_CBANK
	.align		4
        /*0060*/ 	.byte	0x04, 0x0a
        /*0062*/ 	.short	(.L_39 - .L_38)
	.align		4
.L_38:
        /*0064*/ 	.word	index@(.nv.constant0._Z14softmax_1_cudaPfS_i)
        /*0068*/ 	.short	0x0380
        /*006a*/ 	.short	0x0014


	//----- nvinfo : EIATTR_SW_WAR
	.align		4
.L_39:
        /*006c*/ 	.byte	0x04, 0x36
        /*006e*/ 	.short	(.L_41 - .L_40)
.L_40:
        /*0070*/ 	.word	0x00000008
.L_41:


//--------------------- .nv.info._Z10addmm_cudaPKfS0_S0_Pfii --------------------------
	.section	.nv.info._Z10addmm_cudaPKfS0_S0_Pfii,"",@"SHT_CUDA_INFO"
	.sectionflags	@""
	.align	4


	//----- nvinfo : EIATTR_CUDA_API_VERSION
	.align		4
        /*0000*/ 	.byte	0x04, 0x37
        /*0002*/ 	.short	(.L_43 - .L_42)
.L_42:
        /*0004*/ 	.word	0x00000082


	//----- nvinfo : EIATTR_KPARAM_INFO
	.align		4
.L_43:
        /*0008*/ 	.byte	0x04, 0x17
        /*000a*/ 	.short	(.L_45 - .L_44)
.L_44:
        /*000c*/ 	.word	0x00000000
        /*0010*/ 	.short	0x0005
        /*0012*/ 	.short	0x0024
        /*0014*/ 	.byte	0x00, 0xf0, 0x11, 0x00


	//----- nvinfo : EIATTR_KPARAM_INFO
	.align		4
.L_45:
        /*0018*/ 	.byte	0x04, 0x17
        /*001a*/ 	.short	(.L_47 - .L_46)
.L_46:
        /*001c*/ 	.word	0x00000000
        /*0020*/ 	.short	0x0004
        /*0022*/ 	.short	0x0020
        /*0024*/ 	.byte	0x00, 0xf0, 0x11, 0x00


	//----- nvinfo : EIATTR_KPARAM_INFO
	.align		4
.L_47:
        /*0028*/ 	.byte	0x04, 0x17
        /*002a*/ 	.short	(.L_49 - .L_48)
.L_48:
        /*002c*/ 	.word	0x00000000
        /*0030*/ 	.short	0x0003
        /*0032*/ 	.short	0x0018
        /*0034*/ 	.byte	0x00, 0xf5, 0x21, 0x00


	//----- nvinfo : EIATTR_KPARAM_INFO
	.align		4
.L_49:
        /*0038*/ 	.byte	0x04, 0x17
        /*003a*/ 	.short	(.L_51 - .L_50)
.L_50:
        /*003c*/ 	.word	0x00000000
        /*0040*/ 	.short	0x0002
        /*0042*/ 	.short	0x0010
        /*0044*/ 	.byte	0x00, 0xf5, 0x21, 0x00


	//----- nvinfo : EIATTR_KPARAM_INFO
	.align		4
.L_51:
        /*0048*/ 	.byte	0x04, 0x17
        /*004a*/ 	.short	(.L_53 - .L_52)
.L_52:
        /*004c*/ 	.word	0x00000000
        /*0050*/ 	.short	0x0001
        /*0052*/ 	.short	0x0008
        /*0054*/ 	.byte	0x00, 0xf5, 0x21, 0x00


	//----- nvinfo : EIATTR_KPARAM_INFO
	.align		4
.L_53:
        /*0058*/ 	.byte	0x04, 0x17
        /*005a*/ 	.short	(.L_55 - .L_54)
.L_54:
        /*005c*/ 	.word	0x00000000
        /*0060*/ 	.short	0x0000
        /*0062*/ 	.short	0x0000
        /*0064*/ 	.byte	0x00, 0xf5, 0x21, 0x00


	//----- nvinfo : EIATTR_SPARSE_MMA_MASK
	.align		4
.L_55:
        /*0068*/ 	.byte	0x03, 0x50
        /*006a*/ 	.short	0x0000


	//----- nvinfo : EIATTR_MAXREG_COUNT
	.align		4
        /*006c*/ 	.byte	0x03, 0x1b
        /*006e*/ 	.short	0x00ff


	//----- nvinfo : EIATTR_MERCURY_ISA_VERSION
	.align		4
        /*0070*/ 	.byte	0x03, 0x5f
        /*0072*/ 	.short	0x0101


	//----- nvinfo : EIATTR_VRC_CTA_INIT_COUNT
	.align		4
        /*0074*/ 	.byte	0x02, 0x4a
	.zero		1
	.zero		1


	//----- nvinfo : EIATTR_EXIT_INSTR_OFFSETS
	.align		4
        /*0078*/ 	.byte	0x04, 0x1c
        /*007a*/ 	.short	(.L_57 - .L_56)


	//   ....[0]....
.L_56:
        /*007c*/ 	.word	0x00000070


	//   ....[1]....
        /*0080*/ 	.word	0x00000a90


	//----- nvinfo : EIATTR_CBANK_PARAM_SIZE
	.align		4
.L_57:
        /*0084*/ 	.byte	0x03, 0x19
        /*0086*/ 	.short	0x0028


	//----- nvinfo : EIATTR_PARAM_CBANK
	.align		4
        /*0088*/ 	.byte	0x04, 0x0a
        /*008a*/ 	.short	(.L_59 - .L_58)
	.align		4
.L_58:
        /*008c*/ 	.word	index@(.nv.constant0._Z10addmm_cudaPKfS0_S0_Pfii)
        /*0090*/ 	.short	0x0380
        /*0092*/ 	.short	0x0028


	//----- nvinfo : EIATTR_SW_WAR
	.align		4
.L_59:
        /*0094*/ 	.byte	0x04, 0x36
        /*0096*/ 	.short	(.L_61 - .L_60)
.L_60:
        /*0098*/ 	.word	0x00000008
.L_61:


//--------------------- .nv.info._Z9ReLU_cudaPfPKfi --------------------------
	.section	.nv.info._Z9ReLU_cudaPfPKfi,"",@"SHT_CUDA_INFO"
	.sectionflags	@""
	.align	4


	//----- nvinfo : EIATTR_CUDA_API_VERSION
	.align		4
        /*0000*/ 	.byte	0x04, 0x37
        /*0002*/ 	.short	(.L_63 - .L_62)
.L_62:
        /*0004*/ 	.word	0x00000082


	//----- nvinfo : EIATTR_KPARAM_INFO
	.align		4
.L_63:
        /*0008*/ 	.byte	0x04, 0x17
        /*000a*/ 	.short	(.L_65 - .L_64)
.L_64:
        /*000c*/ 	.word	0x00000000
        /*0010*/ 	.short	0x0002
        /*0012*/ 	.short	0x0010
        /*0014*/ 	.byte	0x00, 0xf0, 0x11, 0x00


	//----- nvinfo : EIATTR_KPARAM_INFO
	.align		4
.L_65:
        /*0018*/ 	.byte	0x04, 0x17
        /*001a*/ 	.short	(.L_67 - .L_66)
.L_66:
        /*001c*/ 	.word	0x00000000
        /*0020*/ 	.short	0x0001
        /*0022*/ 	.short	0x0008
        /*0024*/ 	.byte	0x00, 0xf5, 0x21, 0x00


	//----- nvinfo : EIATTR_KPARAM_INFO
	.align		4
.L_67:
        /*0028*/ 	.byte	0x04, 0x17
        /*002a*/ 	.short	(.L_69 - .L_68)
.L_68:
        /*002c*/ 	.word	0x00000000
        /*0030*/ 	.short	0x0000
        /*0032*/ 	.short	0x0000
        /*0034*/ 	.byte	0x00, 0xf5, 0x21, 0x00


	//----- nvinfo : EIATTR_SPARSE_MMA_MASK
	.align		4
.L_69:
        /*0038*/ 	.byte	0x03, 0x50
        /*003a*/ 	.short	0x0000


	//----- nvinfo : EIATTR_MAXREG_COUNT
	.align		4
        /*003c*/ 	.byte	0x03, 0x1b
        /*003e*/ 	.short	0x00ff


	//----- nvinfo : EIATTR_MERCURY_ISA_VERSION
	.align		4
        /*0040*/ 	.byte	0x03, 0x5f
        /*0042*/ 	.short	0x0101


	//----- nvinfo : EIATTR_VRC_CTA_INIT_COUNT
	.align		4
        /*0044*/ 	.byte	0x02, 0x4a
	.zero		1
	.zero		1


	//----- nvinfo : EIATTR_EXIT_INSTR_OFFSETS
	.align		4
        /*0048*/ 	.byte	0x04, 0x1c
        /*004a*/ 	.short	(.L_71 - .L_70)


	//   ....[0]....
.L_70:
        /*004c*/ 	.word	0x00000070


	//   ....[1]....
        /*0050*/ 	.word	0x00000120


	//----- nvinfo : EIATTR_CBANK_PARAM_SIZE
	.align		4
.L_71:
        /*0054*/ 	.byte	0x03, 0x19
        /*0056*/ 	.short	0x0014


	//----- nvinfo : EIATTR_PARAM_CBANK
	.align		4
        /*0058*/ 	.byte	0x04, 0x0a
        /*005a*/ 	.short	(.L_73 - .L_72)
	.align		4
.L_72:
        /*005c*/ 	.word	index@(.nv.constant0._Z9ReLU_cudaPfPKfi)
        /*0060*/ 	.short	0x0380
        /*0062*/ 	.short	0x0014


	//----- nvinfo : EIATTR_SW_WAR
	.align		4
.L_73:
        /*0064*/ 	.byte	0x04, 0x36
        /*0066*/ 	.short	(.L_75 - .L_74)
.L_74:
        /*0068*/ 	.word	0x00000008
.L_75:


//--------------------- .nv.info._Z7mm_cudaPKfS0_Pfii --------------------------
	.section	.nv.info._Z7mm_cudaPKfS0_Pfii,"",@"SHT_CUDA_INFO"
	.sectionflags	@""
	.align	4


	//----- nvinfo : EIATTR_CUDA_API_VERSION
	.align		4
        /*0000*/ 	.byte	0x04, 0x37
        /*0002*/ 	.short	(.L_77 - .L_76)
.L_76:
        /*0004*/ 	.word	0x00000082


	//----- nvinfo : EIATTR_KPARAM_INFO
	.align		4
.L_77:
        /*0008*/ 	.byte	0x04, 0x17
        /*000a*/ 	.short	(.L_79 - .L_78)
.L_78:
        /*000c*/ 	.word	0x00000000
        /*0010*/ 	.short	0x0004
        /*0012*/ 	.short	0x001c
        /*0014*/ 	.byte	0x00, 0xf0, 0x11, 0x00


	//----- nvinfo : EIATTR_KPARAM_INFO
	.align		4
.L_79:
        /*0018*/ 	.byte	0x04, 0x17
        /*001a*/ 	.short	(.L_81 - .L_80)
.L_80:
        /*001c*/ 	.word	0x00000000
        /*0020*/ 	.short	0x0003
        /*0022*/ 	.short	0x0018
        /*0024*/ 	.byte	0x00, 0xf0, 0x11, 0x00


	//----- nvinfo : EIATTR_KPARAM_INFO
	.align		4
.L_81:
        /*0028*/ 	.byte	0x04, 0x17
        /*002a*/ 	.short	(.L_83 - .L_82)
.L_82:
        /*002c*/ 	.word	0x00000000
        /*0030*/ 	.short	0x0002
        /*0032*/ 	.short	0x0010
        /*0034*/ 	.byte	0x00, 0xf5, 0x21, 0x00


	//----- nvinfo : EIATTR_KPARAM_INFO
	.align		4
.L_83:
        /*0038*/ 	.byte	0x04, 0x17
        /*003a*/ 	.short	(.L_85 - .L_84)
.L_84:
        /*003c*/ 	.word	0x00000000
        /*0040*/ 	.short	0x0001
        /*0042*/ 	.short	0x0008
        /*0044*/ 	.byte	0x00, 0xf5, 0x21, 0x00


	//----- nvinfo : EIATTR_KPARAM_INFO
	.align		4
.L_85:
        /*0048*/ 	.byte	0x04, 0x17
        /*004a*/ 	.short	(.L_87 - .L_86)
.L_86:
        /*004c*/ 	.word	0x00000000
        /*0050*/ 	.short	0x0000
        /*0052*/ 	.short	0x0000
        /*0054*/ 	.byte	0x00, 0xf5, 0x21, 0x00


	//----- nvinfo : EIATTR_SPARSE_MMA_MASK
	.align		4
.L_87:
        /*0058*/ 	.byte	0x03, 0x50
        /*005a*/ 	.short	0x0000


	//----- nvinfo : EIATTR_MAXREG_COUNT
	.align		4
        /*005c*/ 	.byte	0x03, 0x1b
        /*005e*/ 	.short	0x00ff


	//----- nvinfo : EIATTR_MERCURY_ISA_VERSION
	.align		4
        /*0060*/ 	.byte	0x03, 0x5f
        /*0062*/ 	.short	0x0101


	//----- nvinfo : EIATTR_VRC_CTA_INIT_COUNT
	.align		4
        /*0064*/ 	.byte	0x02, 0x4a
	.zero		1
	.zero		1


	//----- nvinfo : EIATTR_EXIT_INSTR_OFFSETS
	.align		4
        /*0068*/ 	.byte	0x04, 0x1c
        /*006a*/ 	.short	(.L_89 - .L_88)


	//   ....[0]....
.L_88:
        /*006c*/ 	.word	0x00000070


	//   ....[1]....
        /*0070*/ 	.word	0x00000a90


	//----- nvinfo : EIATTR_CBANK_PARAM_SIZE
	.align		4
.L_89:
        /*0074*/ 	.byte	0x03, 0x19
        /*0076*/ 	.short	0x0020


	//----- nvinfo : EIATTR_PARAM_CBANK
	.align		4
        /*0078*/ 	.byte	0x04, 0x0a
        /*007a*/ 	.short	(.L_91 - .L_90)
	.align		4
.L_90:
        /*007c*/ 	.word	index@(.nv.constant0._Z7mm_cudaPKfS0_Pfii)
        /*0080*/ 	.short	0x0380
        /*0082*/ 	.short	0x0020


	//----- nvinfo : EIATTR_SW_WAR
	.align		4
.L_91:
        /*0084*/ 	.byte	0x04, 0x36
        /*0086*/ 	.short	(.L_93 - .L_92)
.L_92:
        /*0088*/ 	.word	0x00000008
.L_93:


//--------------------- .nv.callgraph             --------------------------
	.section	.nv.callgraph,"",@"SHT_CUDA_CALLGRAPH"
	.align	4
	.sectionentsize	8
	.align		4
        /*0000*/ 	.word	0x00000000
	.align		4
        /*0004*/ 	.word	0xffffffff
	.align		4
        /*0008*/ 	.word	0x00000000
	.align		4
        /*000c*/ 	.word	0xfffffffe
	.align		4
        /*0010*/ 	.word	0x00000000
	.align		4
        /*0014*/ 	.word	0xfffffffd
	.align		4
        /*0018*/ 	.word	0x00000000
	.align		4
        /*001c*/ 	.word	0xfffffffc


//--------------------- .text._Z14softmax_1_cudaPfS_i --------------------------
	.section	.text._Z14softmax_1_cudaPfS_i,"ax",@progbits
	.align	128
        .global         _Z14softmax_1_cudaPfS_i
        .type           _Z14softmax_1_cudaPfS_i,@function
        .size           _Z14softmax_1_cudaPfS_i,(.L_x_40 - _Z14softmax_1_cudaPfS_i)
        .other          _Z14softmax_1_cudaPfS_i,@"STO_CUDA_ENTRY STV_DEFAULT"
_Z14softmax_1_cudaPfS_i:
.text._Z14softmax_1_cudaPfS_i:
[----:B------:R-:W-:Y:S01]  /*0000*/  LDC R1, c[0x0][0x37c] ;  /* 0x0000df00ff017b82 */ /* 0x000fe20000000800 */
[----:B------:R-:W0:Y:S07]  /*0010*/  S2R R4, SR_TID.X ;  /* 0x0000000000047919 */ /* 0x000e2e0000002100 */
[----:B------:R-:W0:Y:S01]  /*0020*/  S2UR UR4, SR_CTAID.X ;  /* 0x00000000000479c3 */ /* 0x000e220000002500 */
[----:B------:R-:W1:Y:S07]  /*0030*/  LDCU UR5, c[0x0][0x390] ;  /* 0x00007200ff0577ac */ /* 0x000e6e0008000800 */
[----:B------:R-:W0:Y:S02]  /*0040*/  LDC R3, c[0x0][0x360] ;  /* 0x0000d800ff037b82 */ /* 0x000e240000000800 */
[----:B0-----:R-:W-:-:S05]  /*0050*/  IMAD R4, R3, UR4, R4 ;  /* 0x0000000403047c24 */ /* 0x001fca000f8e0204 */
[----:B-1----:R-:W-:-:S13]  /*0060*/  ISETP.GE.AND P0, PT, R4, UR5, PT ;  /* 0x0000000504007c0c */ /* 0x002fda000bf06270 */
[----:B------:R-:W-:Y:S05]  /*0070*/  @P0 EXIT ;  /* 0x000000000000094d */ /* 0x000fea0003800000 */
[----:B------:R-:W0:Y:S01]  /*0080*/  LDC.64 R2, c[0x0][0x380] ;  /* 0x0000e000ff027b82 */ /* 0x000e220000000a00 */
[----:B------:R-:W0:Y:S02]  /*0090*/  LDCU.64 UR10, c[0x0][0x358] ;  /* 0x00006b00ff0a77ac */ /* 0x000e240008000a00 */
[----:B0-----:R0:W5:Y:S01]  /*00a0*/  LDG.E R0, desc[UR10][R2.64] ;  /* 0x0000000a02007981 */ /* 0x001162000c1e1900 */
[----:B------:R-:W-:-:S09]  /*00b0*/  UISETP.GE.AND UP0, UPT, UR5, 0x2, UPT ;  /* 0x000000020500788c */ /* 0x000fd2000bf06270 */
[----:B0-----:R-:W-:Y:S05]  /*00c0*/  BRA.U !UP0, `(.L_x_0) ;  /* 0x0000000508787547 */ /* 0x001fea000b800000 */
[----:B------:R-:W-:Y:S01]  /*00d0*/  UIADD3 UR4, UPT, UPT, UR5, -0x1, URZ ;  /* 0xffffffff05047890 */ /* 0x000fe2000fffe0ff */
[----:B------:R-:W-:Y:S01]  /*00e0*/  HFMA2 R5, -RZ, RZ, 0, 5.9604644775390625e-08 ;  /* 0x00000001ff057431 */ /* 0x000fe200000001ff */
[----:B------:R-:W-:Y:S02]  /*00f0*/  UIADD3 UR5, UPT, UPT, UR5, -0x2, URZ ;  /* 0xfffffffe05057890 */ /* 0x000fe4000fffe0ff */
[----:B------:R-:W-:Y:S02]  /*0100*/  ULOP3.LUT UR8, UR4, 0xf, URZ, 0xc0, !UPT ;  /* 0x0000000f04087892 */ /* 0x000fe4000f8ec0ff */
[----:B------:R-:W-:-:S09]  /*0110*/  UISETP.GE.U32.AND UP0, UPT, UR5, 0xf, UPT ;  /* 0x0000000f0500788c */ /* 0x000fd2000bf06070 */
[----:B------:R-:W-:Y:S05]  /*0120*/  BRA.U !UP0, `(.L_x_1) ;  /* 0x0000000108a07547 */ /* 0x000fea000b800000 */
[----:B------:R-:W0:Y:S01]  /*0130*/  LDCU.64 UR6, c[0x0][0x380] ;  /* 0x00007000ff0677ac */ /* 0x000e220008000a00 */
[----:B------:R-:W-:Y:S01]  /*0140*/  MOV R5, RZ ;  /* 0x000000ff00057202 */ /* 0x000fe20000000f00 */
[----:B------:R-:W-:-:S04]  /*0150*/  ULOP3.LUT UR5, UR4, 0xfffffff0, URZ, 0xc0, !UPT ;  /* 0xfffffff004057892 */ /* 0x000fc8000f8ec0ff */
[----:B------:R-:W-:Y:S02]  /*0160*/  UIADD3 UR5, UPT, UPT, -UR5, URZ, URZ ;  /* 0x000000ff05057290 */ /* 0x000fe4000fffe1ff */
[----:B0-----:R-:W-:-:S04]  /*0170*/  UIADD3 UR6, UP0, UPT, UR6, 0x20, URZ ;  /* 0x0000002006067890 */ /* 0x001fc8000ff1e0ff */
[----:B------:R-:W-:Y:S02]  /*0180*/  UIADD3.X UR7, UPT, UPT, URZ, UR7, URZ, UP0, !UPT ;  /* 0x00000007ff077290 */ /* 0x000fe400087fe4ff */
[----:B------:R-:W-:-:S04]  /*0190*/  MOV R9, UR6 ;  /* 0x0000000600097c02 */ /* 0x000fc80008000f00 */
[----:B------:R-:W-:-:S07]  /*01a0*/  MOV R3, UR7 ;  /* 0x0000000700037c02 */ /* 0x000fce0008000f00 */
.L_x_2:
[----:B------:R-:W-:-:S05]  /*01b0*/  MOV R2, R9 ;  /* 0x0000000900027202 */ /* 0x000fca0000000f00 */
[----:B------:R-:W2:Y:S04]  /*01c0*/  LDG.E R9, desc[UR10][R2.64+-0x1c] ;  /* 0xffffe40a02097981 */ /* 0x000ea8000c1e1900 */
[----:B------:R-:W2:Y:S04]  /*01d0*/  LDG.E R8, desc[UR10][R2.64+-0x18] ;  /* 0xffffe80a02087981 */ /* 0x000ea8000c1e1900 */
[----:B------:R-:W3:Y:S04]  /*01e0*/  LDG.E R11, desc[UR10][R2.64+-0x14] ;  /* 0xffffec0a020b7981 */ /* 0x000ee8000c1e1900 */
[----:B------:R-:W3:Y:S04]  /*01f0*/  LDG.E R10, desc[UR10][R2.64+-0x10] ;  /* 0xfffff00a020a7981 */ /* 0x000ee8000c1e1900 */
[----:B------:R-:W4:Y:S04]  /*0200*/  LDG.E R13, desc[UR10][R2.64+-0xc] ;  /* 0xfffff40a020d7981 */ /* 0x000f28000c1e1900 */
        /* <DEDUP_REMOVED lines=10> */
[----:B------:R0:W4:Y:S01]  /*02b0*/  LDG.E R7, desc[UR10][R2.64+0x20] ;  /* 0x0000200a02077981 */ /* 0x000122000c1e1900 */
[----:B------:R-:W-:Y:S01]  /*02c0*/  UIADD3 UR5, UPT, UPT, UR5, 0x10, URZ ;  /* 0x0000001005057890 */ /* 0x000fe2000fffe0ff */
[----:B------:R-:W-:-:S03]  /*02d0*/  IADD3 R5, PT, PT, R5, 0x10, RZ ;  /* 0x0000001005057810 */ /* 0x000fc60007ffe0ff */
[----:B------:R-:W-:Y:S01]  /*02e0*/  UISETP.NE.AND UP0, UPT, UR5, URZ, UPT ;  /* 0x000000ff0500728c */ /* 0x000fe2000bf05270 */
[----:B--2--5:R-:W-:Y:S02]  /*02f0*/  FMNMX3 R8, R0, R9, R8, !PT ;  /* 0x0000000900087276 */ /* 0x024fe40007800008 */
[----:B------:R-:W-:-:S04]  /*0300*/  IADD3 R9, P0, PT, R2, 0x40, RZ ;  /* 0x0000004002097810 */ /* 0x000fc80007f1e0ff */
[----:B0-----:R-:W-:Y:S02]  /*0310*/  IADD3.X R3, PT, PT, RZ, R3, RZ, P0, !PT ;  /* 0x00000003ff037210 */ /* 0x001fe400007fe4ff */
[----:B---3--:R-:W-:-:S04]  /*0320*/  FMNMX3 R8, R8, R11, R10, !PT ;  /* 0x0000000b08087276 */ /* 0x008fc8000780000a */
[----:B----4-:R-:W-:-:S04]  /*0330*/  FMNMX3 R8, R8, R13, R12, !PT ;  /* 0x0000000d08087276 */ /* 0x010fc8000780000c */
[----:B------:R-:W-:-:S04]  /*0340*/  FMNMX3 R8, R8, R15, R14, !PT ;  /* 0x0000000f08087276 */ /* 0x000fc8000780000e */
[----:B------:R-:W-:-:S04]  /*0350*/  FMNMX3 R8, R8, R17, R16, !PT ;  /* 0x0000001108087276 */ /* 0x000fc80007800010 */
[----:B------:R-:W-:-:S04]  /*0360*/  FMNMX3 R8, R8, R19, R18, !PT ;  /* 0x0000001308087276 */ /* 0x000fc80007800012 */
[----:B------:R-:W-:-:S04]  /*0370*/  FMNMX3 R8, R8, R21, R20, !PT ;  /* 0x0000001508087276 */ /* 0x000fc80007800014 */
[----:B------:R-:W-:Y:S01]  /*0380*/  FMNMX3 R0, R8, R6, R7, !PT ;  /* 0x0000000608007276 */ /* 0x000fe20007800007 */
[----:B------:R-:W-:Y:S06]  /*0390*/  BRA.U UP0, `(.L_x_2) ;  /* 0xfffffffd00847547 */ /* 0x000fec000b83ffff */
[----:B------:R-:W-:-:S07]  /*03a0*/  IADD3 R5, PT, PT, R5, 0x1, RZ ;  /* 0x0000000105057810 */ /* 0x000fce0007ffe0ff */
.L_x_1:
[----:B------:R-:W-:-:S09]  /*03b0*/  UISETP.NE.AND UP0, UPT, UR8, URZ, UPT ;  /* 0x000000ff0800728c */ /* 0x000fd2000bf05270 */
[----:B------:R-:W-:Y:S05]  /*03c0*/  BRA.U !UP0, `(.L_x_0) ;  /* 0x0000000108b87547 */ /* 0x000fea000b800000 */
[----:B------:R-:W-:Y:S02]  /*03d0*/  UISETP.GE.U32.AND UP0, UPT, UR8, 0x8, UPT ;  /* 0x000000080800788c */ /* 0x000fe4000bf06070 */
[----:B------:R-:W-:-:S04]  /*03e0*/  ULOP3.LUT UR5, UR4, 0x7, URZ, 0xc0, !UPT ;  /* 0x0000000704057892 */ /* 0x000fc8000f8ec0ff */
[----:B------:R-:W-:-:S03]  /*03f0*/  UISETP.NE.AND UP1, UPT, UR5, URZ, UPT ;  /* 0x000000ff0500728c */ /* 0x000fc6000bf25270 */
[----:B------:R-:W-:Y:S08]  /*0400*/  BRA.U !UP0, `(.L_x_3) ;  /* 0x00000001083c7547 */ /* 0x000ff0000b800000 */
[----:B------:R-:W0:Y:S02]  /*0410*/  LDC.64 R2, c[0x0][0x380] ;  /* 0x0000e000ff027b82 */ /* 0x000e240000000a00 */
[----:B0-----:R-:W-:-:S05]  /*0420*/  IMAD.WIDE.U32 R2, R5, 0x4, R2 ;  /* 0x0000000405027825 */ /* 0x001fca00078e0002 */
[----:B------:R-:W2:Y:S04]  /*0430*/  LDG.E R7, desc[UR10][R2.64] ;  /* 0x0000000a02077981 */ /* 0x000ea8000c1e1900 */
[----:B------:R-:W2:Y:S04]  /*0440*/  LDG.E R6, desc[UR10][R2.64+0x4] ;  /* 0x0000040a02067981 */ /* 0x000ea8000c1e1900 */
[----:B------:R-:W3:Y:S04]  /*0450*/  LDG.E R9, desc[UR10][R2.64+0x8] ;  /* 0x0000080a02097981 */ /* 0x000ee8000c1e1900 */
[----:B------:R-:W3:Y:S04]  /*0460*/  LDG.E R8, desc[UR10][R2.64+0xc] ;  /* 0x00000c0a02087981 */ /* 0x000ee8000c1e1900 */
[----:B------:R-:W4:Y:S04]  /*0470*/  LDG.E R11, desc[UR10][R2.64+0x10] ;  /* 0x0000100a020b7981 */ /* 0x000f28000c1e1900 */
[----:B------:R-:W4:Y:S04]  /*0480*/  LDG.E R10, desc[UR10][R2.64+0x14] ;  /* 0x0000140a020a7981 */ /* 0x000f28000c1e1900 */
[----:B------:R-:W4:Y:S04]  /*0490*/  LDG.E R13, desc[UR10][R2.64+0x18] ;  /* 0x0000180a020d7981 */ /* 0x000f28000c1e1900 */
[----:B------:R-:W4:Y:S01]  /*04a0*/  LDG.E R12, desc[UR10][R2.64+0x1c] ;  /* 0x00001c0a020c7981 */ /* 0x000f22000c1e1900 */
[----:B------:R-:W-:-:S02]  /*04b0*/  IADD3 R5, PT, PT, R5, 0x8, RZ ;  /* 0x0000000805057810 */ /* 0x000fc40007ffe0ff */
[----:B--2--5:R-:W-:-:S04]  /*04c0*/  FMNMX3 R6, R0, R7, R6, !PT ;  /* 0x0000000700067276 */ /* 0x024fc80007800006 */
[----:B---3--:R-:W-:-:S04]  /*04d0*/  FMNMX3 R6, R6, R9, R8, !PT ;  /* 0x0000000906067276 */ /* 0x008fc80007800008 */
[----:B----4-:R-:W-:-:S04]  /*04e0*/  FMNMX3 R6, R6, R11, R10, !PT ;  /* 0x0000000b06067276 */ /* 0x010fc8000780000a */
[----:B------:R-:W-:-:S07]  /*04f0*/  FMNMX3 R0, R6, R13, R12, !PT ;  /* 0x0000000d06007276 */ /* 0x000fce000780000c */
.L_x_3:
        /* <DEDUP_REMOVED lines=10> */
[----:B------:R-:W3:Y:S01]  /*05a0*/  LDG.E R8, desc[UR10][R2.64+0xc] ;  /* 0x00000c0a02087981 */ /* 0x000ee2000c1e1900 */
[----:B------:R-:W-:-:S02]  /*05b0*/  IADD3 R5, PT, PT, R5, 0x4, RZ ;  /* 0x0000000405057810 */ /* 0x000fc40007ffe0ff */
[----:B--2--5:R-:W-:-:S04]  /*05c0*/  FMNMX3 R0, R0, R7, R6, !PT ;  /* 0x0000000700007276 */ /* 0x024fc80007800006 */
[----:B---3--:R-:W-:-:S07]  /*05d0*/  FMNMX3 R0, R0, R9, R8, !PT ;  /* 0x0000000900007276 */ /* 0x008fce0007800008 */
.L_x_4:
[----:B------:R-:W-:Y:S05]  /*05e0*/  BRA.U !UP1, `(.L_x_0) ;  /* 0x0000000109307547 */ /* 0x000fea000b800000 */
[----:B------:R-:W0:Y:S01]  /*05f0*/  LDC.64 R2, c[0x0][0x380] ;  /* 0x0000e000ff027b82 */ /* 0x000e220000000a00 */
[----:B------:R-:W-:Y:S01]  /*0600*/  UIADD3 UR4, UPT, UPT, -UR4, URZ, URZ ;  /* 0x000000ff04047290 */ /* 0x000fe2000fffe1ff */
[----:B0-----:R-:W-:-:S05]  /*0610*/  IMAD.WIDE.U32 R2, R5, 0x4, R2 ;  /* 0x0000000405027825 */ /* 0x001fca00078e0002 */
[----:B------:R-:W-:-:S07]  /*0620*/  MOV R5, R3 ;  /* 0x0000000300057202 */ /* 0x000fce0000000f00 */
.L_x_5:
[----:B------:R-:W-:-:S06]  /*0630*/  MOV R3, R5 ;  /* 0x0000000500037202 */ /* 0x000fcc0000000f00 */
[----:B------:R0:W2:Y:S01]  /*0640*/  LDG.E R3, desc[UR10][R2.64] ;  /* 0x0000000a02037981 */ /* 0x0000a2000c1e1900 */
[----:B------:R-:W-:-:S04]  /*0650*/  UIADD3 UR4, UPT, UPT, UR4, 0x1, URZ ;  /* 0x0000000104047890 */ /* 0x000fc8000fffe0ff */
[----:B------:R-:W-:Y:S01]  /*0660*/  UISETP.NE.AND UP0, UPT, UR4, URZ, UPT ;  /* 0x000000ff0400728c */ /* 0x000fe2000bf05270 */
[----:B0-----:R-:W-:-:S04]  /*0670*/  IADD3 R2, P0, PT, R2, 0x4, RZ ;  /* 0x0000000402027810 */ /* 0x001fc80007f1e0ff */
[----:B------:R-:W-:Y:S02]  /*0680*/  IADD3.X R5, PT, PT, RZ, R5, RZ, P0, !PT ;  /* 0x00000005ff057210 */ /* 0x000fe400007fe4ff */
[----:B--2--5:R-:W-:Y:S02]  /*0690*/  FMNMX R0, R3, R0, !PT ;  /* 0x0000000003007209 */ /* 0x024fe40007800000 */
[----:B------:R-:W-:Y:S05]  /*06a0*/  BRA.U UP0, `(.L_x_5) ;  /* 0xfffffffd00e07547 */ /* 0x000fea000b83ffff */
.L_x_0:
[----:B------:R-:W0:Y:S01]  /*06b0*/  LDCU UR6, c[0x0][0x390] ;  /* 0x00007200ff0677ac */ /* 0x000e220008000800 */
[----:B------:R-:W-:Y:S01]  /*06c0*/  HFMA2 R5, -RZ, RZ, 0, 0 ;  /* 0x00000000ff057431 */ /* 0x000fe200000001ff */
[----:B0-----:R-:W-:-:S09]  /*06d0*/  UISETP.GE.AND UP0, UPT, UR6, 0x1, UPT ;  /* 0x000000010600788c */ /* 0x001fd2000bf06270 */
[----:B------:R-:W-:Y:S05]  /*06e0*/  BRA.U !UP0, `(.L_x_6) ;  /* 0x0000000d08187547 */ /* 0x000fea000b800000 */
[----:B------:R-:W-:Y:S01]  /*06f0*/  UISETP.GE.U32.AND UP1, UPT, UR6, 0x8, UPT ;  /* 0x000000080600788c */ /* 0x000fe2000bf26070 */
[----:B------:R-:W-:Y:S01]  /*0700*/  MOV R5, RZ ;  /* 0x000000ff00057202 */ /* 0x000fe20000000f00 */
[----:B------:R-:W-:Y:S01]  /*0710*/  ULOP3.LUT UR7, UR6, 0x7, URZ, 0xc0, !UPT ;  /* 0x0000000706077892 */ /* 0x000fe2000f8ec0ff */
[----:B------:R-:W-:-:S03]  /*0720*/  MOV R6, RZ ;  /* 0x000000ff00067202 */ /* 0x000fc60000000f00 */
[----:B------:R-:W-:-:S03]  /*0730*/  UISETP.NE.AND UP0, UPT, UR7, URZ, UPT ;  /* 0x000000ff0700728c */ /* 0x000fc6000bf05270 */
[----:B------:R-:W-:Y:S08]  /*0740*/  BRA.U !UP1, `(.L_x_7) ;  /* 0x0000000509847547 */ /* 0x000ff0000b800000 */
[----:B------:R-:W0:Y:S01]  /*0750*/  LDCU.64 UR4, c[0x0][0x380] ;  /* 0x00007000ff0477ac */ /* 0x000e220008000a00 */
[----:B------:R-:W-:Y:S01]  /*0760*/  MOV R5, RZ ;  /* 0x000000ff00057202 */ /* 0x000fe20000000f00 */
[----:B------:R-:W-:-:S04]  /*0770*/  ULOP3.LUT UR8, UR6, 0x7ffffff8, URZ, 0xc0, !UPT ;  /* 0x7ffffff806087892 */ /* 0x000fc8000f8ec0ff */
[----:B------:R-:W-:Y:S02]  /*0780*/  UIADD3 UR9, UPT, UPT, -UR8, URZ, URZ ;  /* 0x000000ff08097290 */ /* 0x000fe4000fffe1ff */
[----:B------:R-:W-:Y:S01]  /*0790*/  MOV R6, UR8 ;  /* 0x0000000800067c02 */ /* 0x000fe20008000f00 */
[----:B0-----:R-:W-:-:S04]  /*07a0*/  UIADD3 UR4, UP1, UPT, UR4, 0x10, URZ ;  /* 0x0000001004047890 */ /* 0x001fc8000ff3e0ff */
[----:B------:R-:W-:Y:S02]  /*07b0*/  UIADD3.X UR5, UPT, UPT, URZ, UR5, URZ, UP1, !UPT ;  /* 0x00000005ff057290 */ /* 0x000fe40008ffe4ff */
[----:B------:R-:W-:-:S04]  /*07c0*/  MOV R8, UR4 ;  /* 0x0000000400087c02 */ /* 0x000fc80008000f00 */
[----:B------:R-:W-:-:S07]  /*07d0*/  MOV R3, UR5 ;  /* 0x0000000500037c02 */ /* 0x000fce0008000f00 */
.L_x_8:
[----:B------:R-:W-:-:S05]  /*07e0*/  MOV R2, R8 ;  /* 0x0000000800027202 */ /* 0x000fca0000000f00 */
[----:B------:R-:W2:Y:S04]  /*07f0*/  LDG.E R7, desc[UR10][R2.64+-0x10] ;  /* 0xfffff00a02077981 */ /* 0x000ea8000c1e1900 */
[----:B------:R-:W3:Y:S04]  /*0800*/  LDG.E R25, desc[UR10][R2.64+-0xc] ;  /* 0xfffff40a02197981 */ /* 0x000ee8000c1e1900 */
[----:B------:R-:W4:Y:S04]  /*0810*/  LDG.E R21, desc[UR10][R2.64+-0x8] ;  /* 0xfffff80a02157981 */ /* 0x000f28000c1e1900 */
[----:B------:R-:W4:Y:S04]  /*0820*/  LDG.E R23, desc[UR10][R2.64+-0x4] ;  /* 0xfffffc0a02177981 */ /* 0x000f28000c1e1900 */
[----:B------:R-:W4:Y:S04]  /*0830*/  LDG.E R13, desc[UR10][R2.64] ;  /* 0x0000000a020d7981 */ /* 0x000f28000c1e1900 */
[----:B------:R-:W4:Y:S04]  /*0840*/  LDG.E R19, desc[UR10][R2.64+0x4] ;  /* 0x0000040a02137981 */ /* 0x000f28000c1e1900 */
[----:B------:R-:W4:Y:S04]  /*0850*/  LDG.E R17, desc[UR10][R2.64+0x8] ;  /* 0x0000080a02117981 */ /* 0x000f28000c1e1900 */
[----:B------:R-:W4:Y:S01]  /*0860*/  LDG.E R15, desc[UR10][R2.64+0xc] ;  /* 0x00000c0a020f7981 */ /* 0x000f22000c1e1900 */
[----:B------:R-:W-:Y:S01]  /*0870*/  HFMA2 R10, -RZ, RZ, 0.96630859375, -0.0022525787353515625 ;  /* 0x3bbb989dff0a7431 */ /* 0x000fe200000001ff */
[----:B------:R-:W-:Y:S01]  /*0880*/  MOV R11, 0x437c0000 ;  /* 0x437c0000000b7802 */ /* 0x000fe20000000f00 */
[----:B------:R-:W-:-:S04]  /*0890*/  UIADD3 UR9, UPT, UPT, UR9, 0x8, URZ ;  /* 0x0000000809097890 */ /* 0x000fc8000fffe0ff */
[----:B------:R-:W-:Y:S01]  /*08a0*/  UISETP.NE.AND UP1, UPT, UR9, URZ, UPT ;  /* 0x000000ff0900728c */ /* 0x000fe2000bf25270 */
[----:B--2--5:R-:W-:-:S04]  /*08b0*/  FADD R9, R7, -R0 ;  /* 0x8000000007097221 */ /* 0x024fc80000000000 */
[----:B------:R-:W-:Y:S01]  /*08c0*/  FFMA.SAT R8, R9, R10, 0.5 ;  /* 0x3f00000009087423 */ /* 0x000fe2000000200a */
[----:B---3--:R-:W-:-:S03]  /*08d0*/  FADD R25, R25, -R0 ;  /* 0x8000000019197221 */ /* 0x008fc60000000000 */
[-C--:B------:R-:W-:Y:S01]  /*08e0*/  FFMA.RM R7, R8, R11.reuse, 12582913 ;  /* 0x4b40000108077423 */ /* 0x080fe2000000400b */
[-C--:B------:R-:W-:Y:S01]  /*08f0*/  FFMA.SAT R8, R25, R10.reuse, 0.5 ;  /* 0x3f00000019087423 */ /* 0x080fe2000000200a */
[--C-:B----4-:R-:W-:Y:S02]  /*0900*/  FADD R21, R21, -R0.reuse ;  /* 0x8000000015157221 */ /* 0x110fe40000000000 */
[----:B------:R-:W-:Y:S01]  /*0910*/  FADD R12, R7, -12583039 ;  /* 0xcb40007f070c7421 */ /* 0x000fe20000000000 */
[-C--:B------:R-:W-:Y:S01]  /*0920*/  FFMA.RM R8, R8, R11.reuse, 12582913 ;  /* 0x4b40000108087423 */ /* 0x080fe2000000400b */
[-C--:B------:R-:W-:Y:S01]  /*0930*/  FFMA.SAT R16, R21, R10.reuse, 0.5 ;  /* 0x3f00000015107423 */ /* 0x080fe2000000200a */
[----:B------:R-:W-:Y:S01]  /*0940*/  FADD R23, R23, -R0 ;  /* 0x8000000017177221 */ /* 0x000fe20000000000 */
[----:B------:R-:W-:Y:S01]  /*0950*/  FFMA R12, R9, 1.4426950216293334961, -R12 ;  /* 0x3fb8aa3b090c7823 */ /* 0x000fe2000000080c */
[C---:B------:R-:W-:Y:S01]  /*0960*/  FADD R14, R8.reuse, -12583039 ;  /* 0xcb40007f080e7421 */ /* 0x040fe20000000000 */
[----:B------:R-:W-:Y:S01]  /*0970*/  SHF.L.U32 R8, R8, 0x17, RZ ;  /* 0x0000001708087819 */ /* 0x000fe200000006ff */
[----:B------:R-:W-:Y:S01]  /*0980*/  FFMA.SAT R18, R23, R10, 0.5 ;  /* 0x3f00000017127423 */ /* 0x000fe2000000200a */
[----:B------:R-:W-:Y:S01]  /*0990*/  FFMA R12, R9, 1.925963033500011079e-08, R12 ;  /* 0x32a57060090c7823 */ /* 0x000fe2000000000c */
[----:B------:R-:W-:Y:S01]  /*09a0*/  FFMA.RM R9, R16, R11, 12582913 ;  /* 0x4b40000110097423 */ /* 0x000fe2000000400b */
[----:B------:R-:W-:Y:S01]  /*09b0*/  FFMA R14, R25, 1.4426950216293334961, -R14 ;  /* 0x3fb8aa3b190e7823 */ /* 0x000fe2000000080e */
[----:B------:R-:W-:-:S02]  /*09c0*/  FADD R27, R19, -R0 ;  /* 0x80000000131b7221 */ /* 0x000fc40000000000 */
[----:B------:R-:W-:Y:S01]  /*09d0*/  FADD R16, R9, -12583039 ;  /* 0xcb40007f09107421 */ /* 0x000fe20000000000 */
[----:B------:R-:W-:Y:S01]  /*09e0*/  FFMA R14, R25, 1.925963033500011079e-08, R14 ;  /* 0x32a57060190e7823 */ /* 0x000fe2000000000e */
[----:B------:R-:W-:Y:S01]  /*09f0*/  FADD R25, R13, -R0 ;  /* 0x800000000d197221 */ /* 0x000fe20000000000 */
[-C--:B------:R-:W-:Y:S01]  /*0a00*/  FFMA.RM R13, R18, R11.reuse, 12582913 ;  /* 0x4b400001120d7423 */ /* 0x080fe2000000400b */
[----:B------:R-:W-:Y:S01]  /*0a10*/  FFMA R16, R21, 1.4426950216293334961, -R16 ;  /* 0x3fb8aa3b15107823 */ /* 0x000fe20000000810 */
[----:B------:R-:W0:Y:S01]  /*0a20*/  MUFU.EX2 R12, R12 ;  /* 0x0000000c000c7308 */ /* 0x000e220000000800 */
[-C--:B------:R-:W-:Y:S01]  /*0a30*/  FFMA.SAT R22, R25, R10.reuse, 0.5 ;  /* 0x3f00000019167423 */ /* 0x080fe2000000200a */
[----:B------:R-:W-:Y:S01]  /*0a40*/  FADD R20, R13, -12583039 ;  /* 0xcb40007f0d147421 */ /* 0x000fe20000000000 */
[----:B------:R-:W-:Y:S01]  /*0a50*/  FFMA R18, R21, 1.925963033500011079e-08, R16 ;  /* 0x32a5706015127823 */ /* 0x000fe20000000010 */
[----:B------:R-:W-:Y:S01]  /*0a60*/  FADD R21, R17, -R0 ;  /* 0x8000000011157221 */ /* 0x000fe20000000000 */
[-C--:B------:R-:W-:Y:S01]  /*0a70*/  FFMA.RM R16, R22, R11.reuse, 12582913 ;  /* 0x4b40000116107423 */ /* 0x080fe2000000400b */
[----:B------:R-:W-:Y:S01]  /*0a80*/  FFMA R20, R23, 1.4426950216293334961, -R20 ;  /* 0x3fb8aa3b17147823 */ /* 0x000fe20000000814 */
[-C--:B------:R-:W-:Y:S01]  /*0a90*/  FFMA.SAT R26, R27, R10.reuse, 0.5 ;  /* 0x3f0000001b1a7423 */ /* 0x080fe2000000200a */
[----:B------:R-:W1:Y:S01]  /*0aa0*/  MUFU.EX2 R14, R14 ;  /* 0x0000000e000e7308 */ /* 0x000e620000000800 */
[----:B------:R-:W-:Y:S01]  /*0ab0*/  FADD R24, R16, -12583039 ;  /* 0xcb40007f10187421 */ /* 0x000fe20000000000 */
[----:B------:R-:W-:Y:S01]  /*0ac0*/  FFMA R22, R23, 1.925963033500011079e-08, R20 ;  /* 0x32a5706017167823 */ /* 0x000fe20000000014 */
[-C--:B------:R-:W-:Y:S01]  /*0ad0*/  FFMA.RM R19, R26, R11.reuse, 12582913 ;  /* 0x4b4000011a137423 */ /* 0x080fe2000000400b */
[----:B------:R-:W-:Y:S01]  /*0ae0*/  FADD R23, R15, -R0 ;  /* 0x800000000f177221 */ /* 0x000fe20000000000 */
[----:B------:R-:W-:Y:S01]  /*0af0*/  FFMA R24, R25, 1.4426950216293334961, -R24 ;  /* 0x3fb8aa3b19187823 */ /* 0x000fe20000000818 */
[----:B------:R-:W-:Y:S01]  /*0b00*/  SHF.L.U32 R13, R13, 0x17, RZ ;  /* 0x000000170d0d7819 */ /* 0x000fe200000006ff */
[----:B------:R-:W-:Y:S01]  /*0b10*/  FADD R26, R19, -12583039 ;  /* 0xcb40007f131a7421 */ /* 0x000fe20000000000 */
[----:B------:R-:W2:Y:S01]  /*0b20*/  MUFU.EX2 R18, R18 ;  /* 0x0000001200127308 */ /* 0x000ea20000000800 */
[----:B------:R-:W-:Y:S01]  /*0b30*/  FFMA R20, R25, 1.925963033500011079e-08, R24 ;  /* 0x32a5706019147823 */ /* 0x000fe20000000018 */
[-C--:B------:R-:W-:Y:S01]  /*0b40*/  FFMA.SAT R24, R21, R10.reuse, 0.5 ;  /* 0x3f00000015187423 */ /* 0x080fe2000000200a */
[----:B------:R-:W-:Y:S01]  /*0b50*/  FFMA.SAT R28, R23, R10, 0.5 ;  /* 0x3f000000171c7423 */ /* 0x000fe2000000200a */
[----:B------:R-:W-:Y:S01]  /*0b60*/  SHF.L.U32 R10, R7, 0x17, RZ ;  /* 0x00000017070a7819 */ /* 0x000fe200000006ff */
[C---:B------:R-:W-:Y:S01]  /*0b70*/  FFMA R26, R27.reuse, 1.4426950216293334961, -R26 ;  /* 0x3fb8aa3b1b1a7823 */ /* 0x040fe2000000081a */
[-C--:B------:R-:W-:Y:S01]  /*0b80*/  FFMA.RM R15, R24, R11.reuse, 12582913 ;  /* 0x4b400001180f7423 */ /* 0x080fe2000000400b */
[----:B------:R-:W-:Y:S01]  /*0b90*/  FFMA.RM R11, R28, R11, 12582913 ;  /* 0x4b4000011c0b7423 */ /* 0x000fe2000000400b */
[----:B------:R-:W3:Y:S01]  /*0ba0*/  MUFU.EX2 R17, R22 ;  /* 0x0000001600117308 */ /* 0x000ee20000000800 */
[----:B------:R-:W-:Y:S01]  /*0bb0*/  FFMA R26, R27, 1.925963033500011079e-08, R26 ;  /* 0x32a570601b1a7823 */ /* 0x000fe2000000001a */
[----:B------:R-:W-:Y:S01]  /*0bc0*/  FADD R24, R15, -12583039 ;  /* 0xcb40007f0f187421 */ /* 0x000fe20000000000 */
[----:B0-----:R-:W-:Y:S01]  /*0bd0*/  FFMA R5, R10, R12, R5 ;  /* 0x0000000c0a057223 */ /* 0x001fe20000000005 */
[----:B------:R-:W-:Y:S01]  /*0be0*/  FADD R12, R11, -12583039 ;  /* 0xcb40007f0b0c7421 */ /* 0x000fe20000000000 */
[----:B------:R-:W-:Y:S01]  /*0bf0*/  SHF.L.U32 R10, R9, 0x17, RZ ;  /* 0x00000017090a7819 */ /* 0x000fe200000006ff */
[----:B------:R-:W-:Y:S01]  /*0c00*/  FFMA R24, R21, 1.4426950216293334961, -R24 ;  /* 0x3fb8aa3b15187823 */ /* 0x000fe20000000818 */
[----:B-1----:R-:W-:Y:S01]  /*0c10*/  FFMA R5, R8, R14, R5 ;  /* 0x0000000e08057223 */ /* 0x002fe20000000005 */
[----:B------:R-:W0:Y:S01]  /*0c20*/  MUFU.EX2 R20, R20 ;  /* 0x0000001400147308 */ /* 0x000e220000000800 */
[----:B------:R-:W-:Y:S01]  /*0c30*/  FFMA R12, R23, 1.4426950216293334961, -R12 ;  /* 0x3fb8aa3b170c7823 */ /* 0x000fe2000000080c */
[----:B------:R-:W-:Y:S01]  /*0c40*/  FFMA R24, R21, 1.925963033500011079e-08, R24 ;  /* 0x32a5706015187823 */ /* 0x000fe20000000018 */
[----:B--2---:R-:W-:Y:S01]  /*0c50*/  FFMA R10, R10, R18, R5 ;  /* 0x000000120a0a7223 */ /* 0x004fe20000000005 */
[----:B------:R-:W-:Y:S01]  /*0c60*/  SHF.L.U32 R16, R16, 0x17, RZ ;  /* 0x0000001710107819 */ /* 0x000fe200000006ff */
[----:B------:R-:W-:Y:S01]  /*0c70*/  FFMA R12, R23, 1.925963033500011079e-08, R12 ;  /* 0x32a57060170c7823 */ /* 0x000fe2000000000c */
[----:B------:R-:W-:-:S02]  /*0c80*/  SHF.L.U32 R19, R19, 0x17, RZ ;  /* 0x0000001713137819 */ /* 0x000fc400000006ff */
[----:B------:R-:W1:Y:S01]  /*0c90*/  MUFU.EX2 R7, R26 ;  /* 0x0000001a00077308 */ /* 0x000e620000000800 */
[----:B---3--:R-:W-:Y:S01]  /*0ca0*/  FFMA R13, R13, R17, R10 ;  /* 0x000000110d0d7223 */ /* 0x008fe2000000000a */
[----:B------:R-:W-:-:S06]  /*0cb0*/  SHF.L.U32 R8, R15, 0x17, RZ ;  /* 0x000000170f087819 */ /* 0x000fcc00000006ff */
[----:B------:R-:W2:Y:S01]  /*0cc0*/  MUFU.EX2 R24, R24 ;  /* 0x0000001800187308 */ /* 0x000ea20000000800 */
[----:B0-----:R-:W-:-:S07]  /*0cd0*/  FFMA R16, R16, R20, R13 ;  /* 0x0000001410107223 */ /* 0x001fce000000000d */
[----:B------:R-:W0:Y:S01]  /*0ce0*/  MUFU.EX2 R12, R12 ;  /* 0x0000000c000c7308 */ /* 0x000e220000000800 */
[----:B-1----:R-:W-:-:S04]  /*0cf0*/  FFMA R7, R19, R7, R16 ;  /* 0x0000000713077223 */ /* 0x002fc80000000010 */
[----:B--2---:R-:W-:Y:S01]  /*0d00*/  FFMA R7, R8, R24, R7 ;  /* 0x0000001808077223 */ /* 0x004fe20000000007 */
[----:B------:R-:W-:Y:S02]  /*0d10*/  IADD3 R8, P0, PT, R2, 0x20, RZ ;  /* 0x0000002002087810 */ /* 0x000fe40007f1e0ff */
[----:B------:R-:W-:Y:S02]  /*0d20*/  SHF.L.U32 R2, R11, 0x17, RZ ;  /* 0x000000170b027819 */ /* 0x000fe400000006ff */
[----:B------:R-:W-:-:S03]  /*0d30*/  IADD3.X R3, PT, PT, RZ, R3, RZ, P0, !PT ;  /* 0x00000003ff037210 */ /* 0x000fc600007fe4ff */
[----:B0-----:R-:W-:Y:S01]  /*0d40*/  FFMA R5, R2, R12, R7 ;  /* 0x0000000c02057223 */ /* 0x001fe20000000007 */
[----:B------:R-:W-:Y:S06]  /*0d50*/  BRA.U UP1, `(.L_x_8) ;  /* 0xfffffff901a07547 */ /* 0x000fec000b83ffff */
.L_x_7:
        /* <DEDUP_REMOVED lines=8> */
[----:B------:R-:W3:Y:S04]  /*0de0*/  LDG.E R11, desc[UR10][R8.64+0x4] ;  /* 0x0000040a080b7981 */ /* 0x000ee8000c1e1900 */
[----:B------:R-:W4:Y:S04]  /*0df0*/  LDG.E R13, desc[UR10][R8.64+0x8] ;  /* 0x0000080a080d7981 */ /* 0x000f28000c1e1900 */
[----:B------:R0:W4:Y:S01]  /*0e00*/  LDG.E R15, desc[UR10][R8.64+0xc] ;  /* 0x00000c0a080f7981 */ /* 0x000122000c1e1900 */
[----:B------:R-:W-:Y:S01]  /*0e10*/  HFMA2 R12, -RZ, RZ, 0.96630859375, -0.0022525787353515625 ;  /* 0x3bbb989dff0c7431 */ /* 0x000fe200000001ff */
[----:B------:R-:W-:-:S02]  /*0e20*/  MOV R14, 0x437c0000 ;  /* 0x437c0000000e7802 */ /* 0x000fc40000000f00 */
[----:B------:R-:W-:Y:S01]  /*0e30*/  IADD3 R6, PT, PT, R6, 0x4, RZ ;  /* 0x0000000406067810 */ /* 0x000fe20007ffe0ff */
[----:B--2--5:R-:W-:-:S04]  /*0e40*/  FADD R7, R3, -R0 ;  /* 0x8000000003077221 */ /* 0x024fc80000000000 */
[----:B------:R-:W-:Y:S01]  /*0e50*/  FFMA.SAT R2, R7, R12, 0.5 ;  /* 0x3f00000007027423 */ /* 0x000fe2000000200c */
[----:B---3--:R-:W-:-:S03]  /*0e60*/  FADD R11, R11, -R0 ;  /* 0x800000000b0b7221 */ /* 0x008fc60000000000 */
[----:B------:R-:W-:Y:S01]  /*0e70*/  FFMA.RM R2, R2, R14, 12582913 ;  /* 0x4b40000102027423 */ /* 0x000fe2000000400e */
[--C-:B----4-:R-:W-:Y:S01]  /*0e80*/  FADD R13, R13, -R0.reuse ;  /* 0x800000000d0d7221 */ /* 0x110fe20000000000 */
[-C--:B------:R-:W-:Y:S02]  /*0e90*/  FFMA.SAT R3, R11, R12.reuse, 0.5 ;  /* 0x3f0000000b037423 */ /* 0x080fe4000000200c */
[C---:B------:R-:W-:Y:S01]  /*0ea0*/  FADD R10, R2.reuse, -12583039 ;  /* 0xcb40007f020a7421 */ /* 0x040fe20000000000 */
[----:B0-----:R-:W-:Y:S01]  /*0eb0*/  FFMA.SAT R9, R13, R12, 0.5 ;  /* 0x3f0000000d097423 */ /* 0x001fe2000000200c */
[-C--:B------:R-:W-:Y:S01]  /*0ec0*/  FFMA.RM R3, R3, R14.reuse, 12582913 ;  /* 0x4b40000103037423 */ /* 0x080fe2000000400e */
[----:B------:R-:W-:Y:S01]  /*0ed0*/  FADD R15, R15, -R0 ;  /* 0x800000000f0f7221 */ /* 0x000fe20000000000 */
[----:B------:R-:W-:Y:S01]  /*0ee0*/  FFMA R10, R7, 1.4426950216293334961, -R10 ;  /* 0x3fb8aa3b070a7823 */ /* 0x000fe2000000080a */
[----:B------:R-:W-:Y:S01]  /*0ef0*/  SHF.L.U32 R2, R2, 0x17, RZ ;  /* 0x0000001702027819 */ /* 0x000fe200000006ff */
[C---:B------:R-:W-:Y:S01]  /*0f00*/  FADD R8, R3.reuse, -12583039 ;  /* 0xcb40007f03087421 */ /* 0x040fe20000000000 */
[----:B------:R-:W-:Y:S01]  /*0f10*/  SHF.L.U32 R3, R3, 0x17, RZ ;  /* 0x0000001703037819 */ /* 0x000fe200000006ff */
[----:B------:R-:W-:Y:S01]  /*0f20*/  FFMA R10, R7, 1.925963033500011079e-08, R10 ;  /* 0x32a57060070a7823 */ /* 0x000fe2000000000a */
[----:B------:R-:W-:Y:S01]  /*0f30*/  FFMA.RM R7, R9, R14, 12582913 ;  /* 0x4b40000109077423 */ /* 0x000fe2000000400e */
[----:B------:R-:W-:Y:S01]  /*0f40*/  FFMA.SAT R9, R15, R12, 0.5 ;  /* 0x3f0000000f097423 */ /* 0x000fe2000000200c */
[----:B------:R-:W-:-:S02]  /*0f50*/  FFMA R8, R11, 1.4426950216293334961, -R8 ;  /* 0x3fb8aa3b0b087823 */ /* 0x000fc40000000808 */
[----:B------:R-:W-:Y:S01]  /*0f60*/  FADD R12, R7, -12583039 ;  /* 0xcb40007f070c7421 */ /* 0x000fe20000000000 */
[----:B------:R-:W-:Y:S01]  /*0f70*/  FFMA.RM R9, R9, R14, 12582913 ;  /* 0x4b40000109097423 */ /* 0x000fe2000000400e */
[----:B------:R-:W-:Y:S01]  /*0f80*/  FFMA R8, R11, 1.925963033500011079e-08, R8 ;  /* 0x32a570600b087823 */ /* 0x000fe20000000008 */
[----:B------:R-:W0:Y:S01]  /*0f90*/  MUFU.EX2 R10, R10 ;  /* 0x0000000a000a7308 */ /* 0x000e220000000800 */
[----:B------:R-:W-:Y:S01]  /*0fa0*/  FFMA R12, R13, 1.4426950216293334961, -R12 ;  /* 0x3fb8aa3b0d0c7823 */ /* 0x000fe2000000080c */
[----:B------:R-:W-:Y:S01]  /*0fb0*/  FADD R14, R9, -12583039 ;  /* 0xcb40007f090e7421 */ /* 0x000fe20000000000 */
[----:B------:R-:W-:Y:S02]  /*0fc0*/  SHF.L.U32 R7, R7, 0x17, RZ ;  /* 0x0000001707077819 */ /* 0x000fe400000006ff */
[----:B------:R-:W-:Y:S01]  /*0fd0*/  FFMA R12, R13, 1.925963033500011079e-08, R12 ;  /* 0x32a570600d0c7823 */ /* 0x000fe2000000000c */
[C---:B------:R-:W-:Y:S02]  /*0fe0*/  FFMA R14, R15.reuse, 1.4426950216293334961, -R14 ;  /* 0x3fb8aa3b0f0e7823 */ /* 0x040fe4000000080e */
[----:B------:R-:W1:Y:S02]  /*0ff0*/  MUFU.EX2 R8, R8 ;  /* 0x0000000800087308 */ /* 0x000e640000000800 */
[----:B------:R-:W-:-:S06]  /*1000*/  FFMA R14, R15, 1.925963033500011079e-08, R14 ;  /* 0x32a570600f0e7823 */ /* 0x000fcc000000000e */
[----:B------:R-:W2:Y:S01]  /*1010*/  MUFU.EX2 R12, R12 ;  /* 0x0000000c000c7308 */ /* 0x000ea20000000800 */
[----:B0-----:R-:W-:Y:S01]  /*1020*/  FFMA R2, R2, R10, R5 ;  /* 0x0000000a02027223 */ /* 0x001fe20000000005 */
[----:B------:R-:W-:-:S06]  /*1030*/  SHF.L.U32 R5, R9, 0x17, RZ ;  /* 0x0000001709057819 */ /* 0x000fcc00000006ff */
[----:B------:R-:W0:Y:S01]  /*1040*/  MUFU.EX2 R14, R14 ;  /* 0x0000000e000e7308 */ /* 0x000e220000000800 */
[----:B-1----:R-:W-:-:S04]  /*1050*/  FFMA R2, R3, R8, R2 ;  /* 0x0000000803027223 */ /* 0x002fc80000000002 */
[----:B--2---:R-:W-:-:S04]  /*1060*/  FFMA R2, R7, R12, R2 ;  /* 0x0000000c07027223 */ /* 0x004fc80000000002 */
[----:B0-----:R-:W-:-:S07]  /*1070*/  FFMA R5, R5, R14, R2 ;  /* 0x0000000e05057223 */ /* 0x001fce0000000002 */
.L_x_9:
[----:B------:R-:W-:Y:S05]  /*1080*/  BRA.U !UP1, `(.L_x_6) ;  /* 0x0000000109b07547 */ /* 0x000fea000b800000 */
[----:B------:R-:W-:Y:S02]  /*1090*/  UISETP.NE.AND UP0, UPT, UR5, 0x1, UPT ;  /* 0x000000010500788c */ /* 0x000fe4000bf05270 */
[----:B------:R-:W-:-:S04]  /*10a0*/  ULOP3.LUT UR4, UR6, 0x1, URZ, 0xc0, !UPT ;  /* 0x0000000106047892 */ /* 0x000fc8000f8ec0ff */
[----:B------:R-:W-:-:S03]  /*10b0*/  UISETP.NE.U32.AND UP1, UPT, UR4, 0x1, UPT ;  /* 0x000000010400788c */ /* 0x000fc6000bf25070 */
[----:B------:R-:W-:Y:S08]  /*10c0*/  BRA.U !UP0, `(.L_x_10) ;  /* 0x0000000108647547 */ /* 0x000ff0000b800000 */
[----:B------:R-:W0:Y:S02]  /*10d0*/  LDC.64 R2, c[0x0][0x380] ;  /* 0x0000e000ff027b82 */ /* 0x000e240000000a00 */
[----:B0-----:R-:W-:-:S05]  /*10e0*/  IMAD.WIDE.U32 R2, R6, 0x4, R2 ;  /* 0x0000000406027825 */ /* 0x001fca00078e0002 */
[----:B------:R-:W2:Y:S04]  /*10f0*/  LDG.E R7, desc[UR10][R2.64] ;  /* 0x0000000a02077981 */ /* 0x000ea8000c1e1900 */
[----:B------:R-:W3:Y:S01]  /*1100*/  LDG.E R11, desc[UR10][R2.64+0x4] ;  /* 0x0000040a020b7981 */ /* 0x000ee2000c1e1900 */
[----:B------:R-:W-:Y:S01]  /*1110*/  HFMA2 R8, -RZ, RZ, 0.96630859375, -0.0022525787353515625 ;  /* 0x3bbb989dff087431 */ /* 0x000fe200000001ff */
[----:B------:R-:W-:Y:S02]  /*1120*/  MOV R10, 0x437c0000 ;  /* 0x437c0000000a7802 */ /* 0x000fe40000000f00 */
[----:B------:R-:W-:Y:S01]  /*1130*/  IADD3 R6, PT, PT, R6, 0x2, RZ ;  /* 0x0000000206067810 */ /* 0x000fe20007ffe0ff */
[----:B--2--5:R-:W-:-:S04]  /*1140*/  FADD R7, R7, -R0 ;  /* 0x8000000007077221 */ /* 0x024fc80000000000 */
[----:B------:R-:W-:Y:S01]  /*1150*/  FFMA.SAT R9, R7, R8, 0.5 ;  /* 0x3f00000007097423 */ /* 0x000fe20000002008 */
[----:B---3--:R-:W-:-:S03]  /*1160*/  FADD R11, R11, -R0 ;  /* 0x800000000b0b7221 */ /* 0x008fc60000000000 */
[----:B------:R-:W-:Y:S01]  /*1170*/  FFMA.RM R9, R9, R10, 12582913 ;  /* 0x4b40000109097423 */ /* 0x000fe2000000400a */
[----:B------:R-:W-:-:S03]  /*1180*/  FFMA.SAT R13, R11, R8, 0.5 ;  /* 0x3f0000000b0d7423 */ /* 0x000fc60000002008 */
[----:B------:R-:W-:Y:S01]  /*1190*/  FADD R8, R9, -12583039 ;  /* 0xcb40007f09087421 */ /* 0x000fe20000000000 */
[----:B------:R-:W-:-:S03]  /*11a0*/  FFMA.RM R13, R13, R10, 12582913 ;  /* 0x4b4000010d0d7423 */ /* 0x000fc6000000400a */
[----:B------:R-:W-:Y:S01]  /*11b0*/  FFMA R8, R7, 1.4426950216293334961, -R8 ;  /* 0x3fb8aa3b07087823 */ /* 0x000fe20000000808 */
[C---:B------:R-:W-:Y:S01]  /*11c0*/  FADD R2, R13.reuse, -12583039 ;  /* 0xcb40007f0d027421 */ /* 0x040fe20000000000 */
[----:B------:R-:W-:Y:S02]  /*11d0*/  SHF.L.U32 R13, R13, 0x17, RZ ;  /* 0x000000170d0d7819 */ /* 0x000fe400000006ff */
[----:B------:R-:W-:Y:S01]  /*11e0*/  FFMA R8, R7, 1.925963033500011079e-08, R8 ;  /* 0x32a5706007087823 */ /* 0x000fe20000000008 */
[----:B------:R-:W-:-:S04]  /*11f0*/  FFMA R2, R11, 1.4426950216293334961, -R2 ;  /* 0x3fb8aa3b0b027823 */ /* 0x000fc80000000802 */
[----:B------:R-:W-:Y:S01]  /*1200*/  FFMA R11, R11, 1.925963033500011079e-08, R2 ;  /* 0x32a570600b0b7823 */ /* 0x000fe20000000002 */
[----:B------:R-:W0:Y:S01]  /*1210*/  MUFU.EX2 R8, R8 ;  /* 0x0000000800087308 */ /* 0x000e220000000800 */
[----:B------:R-:W-:-:S07]  /*1220*/  SHF.L.U32 R2, R9, 0x17, RZ ;  /* 0x0000001709027819 */ /* 0x000fce00000006ff */
[----:B------:R-:W1:Y:S01]  /*1230*/  MUFU.EX2 R11, R11 ;  /* 0x0000000b000b7308 */ /* 0x000e620000000800 */
[----:B0-----:R-:W-:-:S04]  /*1240*/  FFMA R2, R2, R8, R5 ;  /* 0x0000000802027223 */ /* 0x001fc80000000005 */
[----:B-1----:R-:W-:-:S07]  /*1250*/  FFMA R5, R13, R11, R2 ;  /* 0x0000000b0d057223 */ /* 0x002fce0000000002 */
.L_x_10:
[----:B------:R-:W-:Y:S05]  /*1260*/  BRA.U UP1, `(.L_x_6) ;  /* 0x0000000101387547 */ /* 0x000fea000b800000 */
[----:B------:R-:W0:Y:S02]  /*1270*/  LDC.64 R2, c[0x0][0x380] ;  /* 0x0000e000ff027b82 */ /* 0x000e240000000a00 */
[----:B0-----:R-:W-:-:S06]  /*1280*/  IMAD.WIDE.U32 R6, R6, 0x4, R2 ;  /* 0x0000000406067825 */ /* 0x001fcc00078e0002 */
[----:B------:R-:W2:Y:S01]  /*1290*/  LDG.E R7, desc[UR10][R6.64] ;  /* 0x0000000a06077981 */ /* 0x000ea2000c1e1900 */
[----:B------:R-:W-:Y:S01]  /*12a0*/  HFMA2 R3, -RZ, RZ, 0.96630859375, -0.0022525787353515625 ;  /* 0x3bbb989dff037431 */ /* 0x000fe200000001ff */
[----:B------:R-:W-:Y:S01]  /*12b0*/  MOV R8, 0x437c0000 ;  /* 0x437c000000087802 */ /* 0x000fe20000000f00 */
[----:B--2--5:R-:W-:-:S04]  /*12c0*/  FADD R2, R7, -R0 ;  /* 0x8000000007027221 */ /* 0x024fc80000000000 */
[----:B------:R-:W-:-:S04]  /*12d0*/  FFMA.SAT R3, R2, R3, 0.5 ;  /* 0x3f00000002037423 */ /* 0x000fc80000002003 */
[----:B------:R-:W-:-:S04]  /*12e0*/  FFMA.RM R3, R3, R8, 12582913 ;  /* 0x4b40000103037423 */ /* 0x000fc80000004008 */
[----:B------:R-:W-:-:S04]  /*12f0*/  FADD R9, R3, -12583039 ;  /* 0xcb40007f03097421 */ /* 0x000fc80000000000 */
[----:B------:R-:W-:-:S04]  /*1300*/  FFMA R9, R2, 1.4426950216293334961, -R9 ;  /* 0x3fb8aa3b02097823 */ /* 0x000fc80000000809 */
[----:B------:R-:W-:Y:S01]  /*1310*/  FFMA R9, R2, 1.925963033500011079e-08, R9 ;  /* 0x32a5706002097823 */ /* 0x000fe20000000009 */
[----:B------:R-:W-:-:S05]  /*1320*/  SHF.L.U32 R2, R3, 0x17, RZ ;  /* 0x0000001703027819 */ /* 0x000fca00000006ff */
[----:B------:R-:W0:Y:S02]  /*1330*/  MUFU.EX2 R9, R9 ;  /* 0x0000000900097308 */ /* 0x000e240000000800 */
[----:B0-----:R-:W-:-:S07]  /*1340*/  FFMA R5, R2, R9, R5 ;  /* 0x0000000902057223 */ /* 0x001fce0000000005 */
.L_x_6:
[----:B------:R-:W0:Y:S02]  /*1350*/  LDC.64 R2, c[0x0][0x380] ;  /* 0x0000e000ff027b82 */ /* 0x000e240000000a00 */
[----:B0-----:R-:W-:-:S06]  /*1360*/  IMAD.WIDE R2, R4, 0x4, R2 ;  /* 0x0000000404027825 */ /* 0x001fcc00078e0202 */
[----:B------:R-:W2:Y:S01]  /*1370*/  LDG.E R3, desc[UR10][R2.64] ;  /* 0x0000000a02037981 */ /* 0x000ea2000c1e1900 */
[----:B------:R-:W-:Y:S01]  /*1380*/  MOV R7, 0x3bbb989d ;  /* 0x3bbb989d00077802 */ /* 0x000fe20000000f00 */
[----:B------:R-:W0:Y:S01]  /*1390*/  MUFU.RCP R8, R5 ;  /* 0x0000000500087308 */ /* 0x000e220000001000 */
[----:B------:R-:W-:Y:S01]  /*13a0*/  MOV R9, 0x437c0000 ;  /* 0x437c000000097802 */ /* 0x000fe20000000f00 */
[----:B------:R-:W-:Y:S01]  /*13b0*/  BSSY.RECONVERGENT B0, `(.L_x_11) ;  /* 0x0000015000007945 */ /* 0x000fe20003800200 */
[----:B--2--5:R-:W-:Y:S01]  /*13c0*/  FADD R0, R3, -R0 ;  /* 0x8000000003007221 */ /* 0x024fe20000000000 */
[----:B0-----:R-:W-:-:S03]  /*13d0*/  FFMA R3, R8, -R5, 1 ;  /* 0x3f80000008037423 */ /* 0x001fc60000000805 */
[----:B------:R-:W-:Y:S01]  /*13e0*/  FFMA.SAT R6, R0, R7, 0.5 ;  /* 0x3f00000000067423 */ /* 0x000fe20000002007 */
[----:B------:R-:W-:-:S03]  /*13f0*/  FFMA R3, R8, R3, R8 ;  /* 0x0000000308037223 */ /* 0x000fc60000000008 */
[----:B------:R-:W-:-:S04]  /*1400*/  FFMA.RM R6, R6, R9, 12582913 ;  /* 0x4b40000106067423 */ /* 0x000fc80000004009 */
[----:B------:R-:W-:-:S04]  /*1410*/  FADD R7, R6, -12583039 ;  /* 0xcb40007f06077421 */ /* 0x000fc80000000000 */
[----:B------:R-:W-:-:S04]  /*1420*/  FFMA R7, R0, 1.4426950216293334961, -R7 ;  /* 0x3fb8aa3b00077823 */ /* 0x000fc80000000807 */
[----:B------:R-:W-:Y:S01]  /*1430*/  FFMA R7, R0, 1.925963033500011079e-08, R7 ;  /* 0x32a5706000077823 */ /* 0x000fe20000000007 */
[----:B------:R-:W-:-:S05]  /*1440*/  SHF.L.U32 R0, R6, 0x17, RZ ;  /* 0x0000001706007819 */ /* 0x000fca00000006ff */
[----:B------:R-:W0:Y:S02]  /*1450*/  MUFU.EX2 R7, R7 ;  /* 0x0000000700077308 */ /* 0x000e240000000800 */
[----:B0-----:R-:W-:-:S06]  /*1460*/  FMUL R0, R0, R7 ;  /* 0x0000000700007220 */ /* 0x001fcc0000400000 */
[----:B------:R-:W0:Y:S01]  /*1470*/  FCHK P0, R0, R5 ;  /* 0x0000000500007302 */ /* 0x000e220000000000 */
[----:B------:R-:W-:-:S04]  /*1480*/  FFMA R2, R0, R3, RZ ;  /* 0x0000000300027223 */ /* 0x000fc800000000ff */
[----:B------:R-:W-:-:S04]  /*1490*/  FFMA R6, R2, -R5, R0 ;  /* 0x8000000502067223 */ /* 0x000fc80000000000 */
[----:B------:R-:W-:Y:S01]  /*14a0*/  FFMA R9, R3, R6, R2 ;  /* 0x0000000603097223 */ /* 0x000fe20000000002 */
[----:B0-----:R-:W-:Y:S06]  /*14b0*/  @!P0 BRA `(.L_x_12) ;  /* 0x0000000000108947 */ /* 0x001fec0003800000 */
[----:B------:R-:W-:Y:S02]  /*14c0*/  MOV R3, R5 ;  /* 0x0000000500037202 */ /* 0x000fe40000000f00 */
[----:B------:R-:W-:-:S07]  /*14d0*/  MOV R2, 0x14f0 ;  /* 0x000014f000027802 */ /* 0x000fce0000000f00 */
[----:B------:R-:W-:Y:S05]  /*14e0*/  CALL.REL.NOINC `($__internal_0_$__cuda_sm3x_div_rn_noftz_f32_slowpath) ;  /* 0x0000000000187944 */ /* 0x000fea0003c00000 */
[----:B------:R-:W-:-:S07]  /*14f0*/  MOV R9, R0 ;  /* 0x0000000000097202 */ /* 0x000fce0000000f00 */
.L_x_12:
[----:B------:R-:W-:Y:S05]  /*1500*/  BSYNC.RECONVERGENT B0 ;  /* 0x0000000000007941 */ /* 0x000fea0003800200 */
.L_x_11:
[----:B------:R-:W0:Y:S02]  /*1510*/  LDC.64 R2, c[0x0][0x388] ;  /* 0x0000e200ff027b82 */ /* 0x000e240000000a00 */
[----:B0-----:R-:W-:-:S05]  /*1520*/  IMAD.WIDE R4, R4, 0x4, R2 ;  /* 0x0000000404047825 */ /* 0x001fca00078e0202 */
[----:B------:R-:W-:Y:S01]  /*1530*/  STG.E desc[UR10][R4.64], R9 ;  /* 0x0000000904007986 */ /* 0x000fe2000c10190a */
[----:B------:R-:W-:Y:S05]  /*1540*/  EXIT ;  /* 0x000000000000794d */ /* 0x000fea0003800000 */
        .weak           $__internal_0_$__cuda_sm3x_div_rn_noftz_f32_slowpath
        .type           $__internal_0_$__cuda_sm3x_div_rn_noftz_f32_slowpath,@function
        .size           $__internal_0_$__cuda_sm3x_div_rn_noftz_f32_slowpath,(.L_x_40 - $__internal_0_$__cuda_sm3x_div_rn_noftz_f32_slowpath)
$__internal_0_$__cuda_sm3x_div_rn_noftz_f32_slowpath:
[----:B------:R-:W-:Y:S01]  /*1550*/  SHF.R.U32.HI R6, RZ, 0x17, R3 ;  /* 0x00000017ff067819 */ /* 0x000fe20000011603 */
[----:B------:R-:W-:Y:S01]  /*1560*/  BSSY.RECONVERGENT B1, `(.L_x_13) ;  /* 0x0000063000017945 */ /* 0x000fe20003800200 */
[----:B------:R-:W-:Y:S02]  /*1570*/  SHF.R.U32.HI R5, RZ, 0x17, R0 ;  /* 0x00000017ff057819 */ /* 0x000fe40000011600 */
[----:B------:R-:W-:Y:S02]  /*1580*/  LOP3.LUT R11, R6, 0xff, RZ, 0xc0, !PT ;  /* 0x000000ff060b7812 */ /* 0x000fe400078ec0ff */
[----:B------:R-:W-:Y:S02]  /*1590*/  LOP3.LUT R8, R5, 0xff, RZ, 0xc0, !PT ;  /* 0x000000ff05087812 */ /* 0x000fe400078ec0ff */
[----:B------:R-:W-:Y:S02]  /*15a0*/  IADD3 R9, PT, PT, R11, -0x1, RZ ;  /* 0xffffffff0b097810 */ /* 0x000fe40007ffe0ff */
[----:B------:R-:W-:-:S02]  /*15b0*/  IADD3 R7, PT, PT, R8, -0x1, RZ ;  /* 0xffffffff08077810 */ /* 0x000fc40007ffe0ff */
[----:B------:R-:W-:Y:S02]  /*15c0*/  ISETP.GT.U32.AND P0, PT, R9, 0xfd, PT ;  /* 0x000000fd0900780c */ /* 0x000fe40003f04070 */
[----:B------:R-:W-:Y:S02]  /*15d0*/  MOV R5, R0 ;  /* 0x0000000000057202 */ /* 0x000fe40000000f00 */
[----:B------:R-:W-:-:S13]  /*15e0*/  ISETP.GT.U32.OR P0, PT, R7, 0xfd, P0 ;  /* 0x000000fd0700780c */ /* 0x000fda0000704470 */
[----:B------:R-:W-:Y:S01]  /*15f0*/  @!P0 MOV R6, RZ ;  /* 0x000000ff00068202 */ /* 0x000fe20000000f00 */
[----:B------:R-:W-:Y:S06]  /*1600*/  @!P0 BRA `(.L_x_14) ;  /* 0x00000000005c8947 */ /* 0x000fec0003800000 */
[----:B------:R-:W-:Y:S02]  /*1610*/  FSETP.GTU.FTZ.AND P1, PT, |R3|, +INF , PT ;  /* 0x7f8000000300780b */ /* 0x000fe40003f3c200 */
[----:B------:R-:W-:-:S04]  /*1620*/  FSETP.GTU.FTZ.AND P0, PT, |R0|, +INF , PT ;  /* 0x7f8000000000780b */ /* 0x000fc80003f1c200 */
[----:B------:R-:W-:-:S13]  /*1630*/  PLOP3.LUT P0, PT, P0, P1, PT, 0xf8, 0x8f ;  /* 0x00000000008f781c */ /* 0x000fda0000703f70 */
[----:B------:R-:W-:Y:S05]  /*1640*/  @P0 BRA `(.L_x_15) ;  /* 0x00000004004c0947 */ /* 0x000fea0003800000 */
[----:B------:R-:W-:-:S13]  /*1650*/  LOP3.LUT P0, RZ, R3, 0x7fffffff, R5, 0xc8, !PT ;  /* 0x7fffffff03ff7812 */ /* 0x000fda000780c805 */
[----:B------:R-:W-:Y:S05]  /*1660*/  @!P0 BRA `(.L_x_16) ;  /* 0x00000004003c8947 */ /* 0x000fea0003800000 */
[C---:B------:R-:W-:Y:S02]  /*1670*/  FSETP.NEU.FTZ.AND P2, PT, |R0|.reuse, +INF , PT ;  /* 0x7f8000000000780b */ /* 0x040fe40003f5d200 */
[----:B------:R-:W-:Y:S02]  /*1680*/  FSETP.NEU.FTZ.AND P1, PT, |R3|, +INF , PT ;  /* 0x7f8000000300780b */ /* 0x000fe40003f3d200 */
[----:B------:R-:W-:-:S11]  /*1690*/  FSETP.NEU.FTZ.AND P0, PT, |R0|, +INF , PT ;  /* 0x7f8000000000780b */ /* 0x000fd60003f1d200 */
[----:B------:R-:W-:Y:S05]  /*16a0*/  @!P1 BRA !P2, `(.L_x_16) ;  /* 0x00000004002c9947 */ /* 0x000fea0005000000 */
[----:B------:R-:W-:-:S04]  /*16b0*/  LOP3.LUT P2, RZ, R5, 0x7fffffff, RZ, 0xc0, !PT ;  /* 0x7fffffff05ff7812 */ /* 0x000fc8000784c0ff */
[----:B------:R-:W-:-:S13]  /*16c0*/  PLOP3.LUT P1, PT, P1, P2, PT, 0x2f, 0xf2 ;  /* 0x0000000000f2781c */ /* 0x000fda0000f24577 */
[----:B------:R-:W-:Y:S05]  /*16d0*/  @P1 BRA `(.L_x_17) ;  /* 0x0000000400181947 */ /* 0x000fea0003800000 */
[----:B------:R-:W-:-:S04]  /*16e0*/  LOP3.LUT P1, RZ, R3, 0x7fffffff, RZ, 0xc0, !PT ;  /* 0x7fffffff03ff7812 */ /* 0x000fc8000782c0ff */
[----:B------:R-:W-:-:S13]  /*16f0*/  PLOP3.LUT P0, PT, P0, P1, PT, 0x2f, 0xf2 ;  /* 0x0000000000f2781c */ /* 0x000fda0000702577 */
[----:B------:R-:W-:Y:S05]  /*1700*/  @P0 BRA `(.L_x_18) ;  /* 0x0000000400000947 */ /* 0x000fea0003800000 */
[----:B------:R-:W-:Y:S02]  /*1710*/  ISETP.GE.AND P0, PT, R7, RZ, PT ;  /* 0x000000ff0700720c */ /* 0x000fe40003f06270 */
[----:B------:R-:W-:-:S11]  /*1720*/  ISETP.GE.AND P1, PT, R9, RZ, PT ;  /* 0x000000ff0900720c */ /* 0x000fd60003f26270 */
[----:B------:R-:W-:Y:S01]  /*1730*/  @P0 MOV R6, RZ ;  /* 0x000000ff00060202 */ /* 0x000fe20000000f00 */
[----:B------:R-:W-:Y:S01]  /*1740*/  @!P0 FFMA R5, R0, 1.84467440737095516160e+19, RZ ;  /* 0x5f80000000058823 */ /* 0x000fe200000000ff */
[----:B------:R-:W-:Y:S01]  /*1750*/  @!P0 MOV R6, 0xffffffc0 ;  /* 0xffffffc000068802 */ /* 0x000fe20000000f00 */
[----:B------:R-:W-:-:S03]  /*1760*/  @!P1 FFMA R3, R3, 1.84467440737095516160e+19, RZ ;  /* 0x5f80000003039823 */ /* 0x000fc600000000ff */
[----:B------:R-:W-:-:S07]  /*1770*/  @!P1 IADD3 R6, PT, PT, R6, 0x40, RZ ;  /* 0x0000004006069810 */ /* 0x000fce0007ffe0ff */
.L_x_14:
[----:B------:R-:W-:Y:S01]  /*1780*/  LEA R0, R11, 0xc0800000, 0x17 ;  /* 0xc08000000b007811 */ /* 0x000fe200078eb8ff */
[----:B------:R-:W-:Y:S01]  /*1790*/  BSSY.RECONVERGENT B2, `(.L_x_19) ;  /* 0x0000036000027945 */ /* 0x000fe20003800200 */
[----:B------:R-:W-:Y:S02]  /*17a0*/  IADD3 R8, PT, PT, R8, -0x7f, RZ ;  /* 0xffffff8108087810 */ /* 0x000fe40007ffe0ff */
[----:B------:R-:W-:-:S03]  /*17b0*/  IADD3 R3, PT, PT, -R0, R3, RZ ;  /* 0x0000000300037210 */ /* 0x000fc60007ffe1ff */
[----:B------:R-:W-:Y:S01]  /*17c0*/  IMAD R0, R8, -0x800000, R5 ;  /* 0xff80000008007824 */ /* 0x000fe200078e0205 */
[----:B------:R-:W0:Y:S01]  /*17d0*/  MUFU.RCP R7, R3 ;  /* 0x0000000300077308 */ /* 0x000e220000001000 */
[----:B------:R-:W-:-:S04]  /*17e0*/  FADD.FTZ R9, -R3, -RZ ;  /* 0x800000ff03097221 */ /* 0x000fc80000010100 */
[----:B0-----:R-:W-:-:S04]  /*17f0*/  FFMA R10, R7, R9, 1 ;  /* 0x3f800000070a7423 */ /* 0x001fc80000000009 */
[----:B------:R-:W-:-:S04]  /*1800*/  FFMA R12, R7, R10, R7 ;  /* 0x0000000a070c7223 */ /* 0x000fc80000000007 */
[----:B------:R-:W-:-:S04]  /*1810*/  FFMA R5, R0, R12, RZ ;  /* 0x0000000c00057223 */ /* 0x000fc800000000ff */
[----:B------:R-:W-:-:S04]  /*1820*/  FFMA R10, R9, R5, R0 ;  /* 0x00000005090a7223 */ /* 0x000fc80000000000 */
[----:B------:R-:W-:Y:S01]  /*1830*/  FFMA R7, R12, R10, R5 ;  /* 0x0000000a0c077223 */ /* 0x000fe20000000005 */
[----:B------:R-:W-:-:S03]  /*1840*/  IADD3 R5, PT, PT, R8, 0x7f, -R11 ;  /* 0x0000007f08057810 */ /* 0x000fc60007ffe80b */
[----:B------:R-:W-:Y:S01]  /*1850*/  FFMA R10, R9, R7, R0 ;  /* 0x00000007090a7223 */ /* 0x000fe20000000000 */
[----:B------:R-:W-:-:S03]  /*1860*/  IADD3 R5, PT, PT, R5, R6, RZ ;  /* 0x0000000605057210 */ /* 0x000fc60007ffe0ff */
[----:B------:R-:W-:-:S05]  /*1870*/  FFMA R0, R12, R10, R7 ;  /* 0x0000000a0c007223 */ /* 0x000fca0000000007 */
[----:B------:R-:W-:-:S04]  /*1880*/  SHF.R.U32.HI R3, RZ, 0x17, R0 ;  /* 0x00000017ff037819 */ /* 0x000fc80000011600 */
[----:B------:R-:W-:-:S04]  /*1890*/  LOP3.LUT R3, R3, 0xff, RZ, 0xc0, !PT ;  /* 0x000000ff03037812 */ /* 0x000fc800078ec0ff */
[----:B------:R-:W-:-:S04]  /*18a0*/  IADD3 R9, PT, PT, R3, R5, RZ ;  /* 0x0000000503097210 */ /* 0x000fc80007ffe0ff */
[----:B------:R-:W-:-:S04]  /*18b0*/  IADD3 R3, PT, PT, R9, -0x1, RZ ;  /* 0xffffffff09037810 */ /* 0x000fc80007ffe0ff */
[----:B------:R-:W-:-:S13]  /*18c0*/  ISETP.GE.U32.AND P0, PT, R3, 0xfe, PT ;  /* 0x000000fe0300780c */ /* 0x000fda0003f06070 */
[----:B------:R-:W-:Y:S05]  /*18d0*/  @!P0 BRA `(.L_x_20) ;  /* 0x0000000000808947 */ /* 0x000fea0003800000 */
[----:B------:R-:W-:-:S13]  /*18e0*/  ISETP.GT.AND P0, PT, R9, 0xfe, PT ;  /* 0x000000fe0900780c */ /* 0x000fda0003f04270 */
[----:B------:R-:W-:Y:S05]  /*18f0*/  @P0 BRA `(.L_x_21) ;  /* 0x00000000006c0947 */ /* 0x000fea0003800000 */
[----:B------:R-:W-:-:S13]  /*1900*/  ISETP.GE.AND P0, PT, R9, 0x1, PT ;  /* 0x000000010900780c */ /* 0x000fda0003f06270 */
[----:B------:R-:W-:Y:S05]  /*1910*/  @P0 BRA `(.L_x_22) ;  /* 0x0000000000740947 */ /* 0x000fea0003800000 */
[----:B------:R-:W-:Y:S02]  /*1920*/  ISETP.GE.AND P0, PT, R9, -0x18, PT ;  /* 0xffffffe80900780c */ /* 0x000fe40003f06270 */
[----:B------:R-:W-:-:S11]  /*1930*/  LOP3.LUT R0, R0, 0x80000000, RZ, 0xc0, !PT ;  /* 0x8000000000007812 */ /* 0x000fd600078ec0ff */
[----:B------:R-:W-:Y:S05]  /*1940*/  @!P0 BRA `(.L_x_22) ;  /* 0x0000000000688947 */ /* 0x000fea0003800000 */
[CCC-:B------:R-:W-:Y:S01]  /*1950*/  FFMA.RZ R3, R12.reuse, R10.reuse, R7.reuse ;  /* 0x0000000a0c037223 */ /* 0x1c0fe2000000c007 */
[C---:B------:R-:W-:Y:S01]  /*1960*/  IADD3 R8, PT, PT, R9.reuse, 0x20, RZ ;  /* 0x0000002009087810 */ /* 0x040fe20007ffe0ff */
[CCC-:B------:R-:W-:Y:S01]  /*1970*/  FFMA.RM R6, R12.reuse, R10.reuse, R7.reuse ;  /* 0x0000000a0c067223 */ /* 0x1c0fe20000004007 */
[----:B------:R-:W-:Y:S02]  /*1980*/  ISETP.NE.AND P2, PT, R9, RZ, PT ;  /* 0x000000ff0900720c */ /* 0x000fe40003f45270 */
[----:B------:R-:W-:Y:S01]  /*1990*/  LOP3.LUT R5, R3, 0x7fffff, RZ, 0xc0, !PT ;  /* 0x007fffff03057812 */ /* 0x000fe200078ec0ff */
[----:B------:R-:W-:Y:S01]  /*19a0*/  FFMA.RP R3, R12, R10, R7 ;  /* 0x0000000a0c037223 */ /* 0x000fe20000008007 */
[----:B------:R-:W-:Y:S02]  /*19b0*/  ISETP.NE.AND P1, PT, R9, RZ, PT ;  /* 0x000000ff0900720c */ /* 0x000fe40003f25270 */
[----:B------:R-:W-:Y:S02]  /*19c0*/  LOP3.LUT R5, R5, 0x800000, RZ, 0xfc, !PT ;  /* 0x0080000005057812 */ /* 0x000fe400078efcff */
[----:B------:R-:W-:-:S02]  /*19d0*/  IADD3 R7, PT, PT, -R9, RZ, RZ ;  /* 0x000000ff09077210 */ /* 0x000fc40007ffe1ff */
[----:B------:R-:W-:Y:S02]  /*19e0*/  SHF.L.U32 R8, R5, R8, RZ ;  /* 0x0000000805087219 */ /* 0x000fe400000006ff */
[----:B------:R-:W-:Y:S02]  /*19f0*/  FSETP.NEU.FTZ.AND P0, PT, R3, R6, PT ;  /* 0x000000060300720b */ /* 0x000fe40003f1d000 */
[----:B------:R-:W-:Y:S02]  /*1a00*/  SEL R6, R7, RZ, P2 ;  /* 0x000000ff07067207 */ /* 0x000fe40001000000 */
[----:B------:R-:W-:Y:S02]  /*1a10*/  ISETP.NE.AND P1, PT, R8, RZ, P1 ;  /* 0x000000ff0800720c */ /* 0x000fe40000f25270 */
[----:B------:R-:W-:Y:S02]  /*1a20*/  SHF.R.U32.HI R6, RZ, R6, R5 ;  /* 0x00000006ff067219 */ /* 0x000fe40000011605 */
[----:B------:R-:W-:-:S02]  /*1a30*/  PLOP3.LUT P0, PT, P0, P1, PT, 0xf8, 0x8f ;  /* 0x00000000008f781c */ /* 0x000fc40000703f70 */
[----:B------:R-:W-:Y:S02]  /*1a40*/  SHF.R.U32.HI R8, RZ, 0x1, R6 ;  /* 0x00000001ff087819 */ /* 0x000fe40000011606 */
[----:B------:R-:W-:-:S04]  /*1a50*/  SEL R3, RZ, 0x1, !P0 ;  /* 0x00000001ff037807 */ /* 0x000fc80004000000 */
[----:B------:R-:W-:-:S04]  /*1a60*/  LOP3.LUT R3, R3, 0x1, R8, 0xf8, !PT ;  /* 0x0000000103037812 */ /* 0x000fc800078ef808 */
[----:B------:R-:W-:-:S04]  /*1a70*/  LOP3.LUT R3, R3, R6, RZ, 0xc0, !PT ;  /* 0x0000000603037212 */ /* 0x000fc800078ec0ff */
[----:B------:R-:W-:-:S04]  /*1a80*/  IADD3 R3, PT, PT, R8, R3, RZ ;  /* 0x0000000308037210 */ /* 0x000fc80007ffe0ff */
[----:B------:R-:W-:Y:S01]  /*1a90*/  LOP3.LUT R0, R3, R0, RZ, 0xfc, !PT ;  /* 0x0000000003007212 */ /* 0x000fe200078efcff */
[----:B------:R-:W-:Y:S06]  /*1aa0*/  BRA `(.L_x_22) ;  /* 0x0000000000107947 */ /* 0x000fec0003800000 */
.L_x_21:
[----:B------:R-:W-:-:S04]  /*1ab0*/  LOP3.LUT R0, R0, 0x80000000, RZ, 0xc0, !PT ;  /* 0x8000000000007812 */ /* 0x000fc800078ec0ff */
[----:B------:R-:W-:Y:S01]  /*1ac0*/  LOP3.LUT R0, R0, 0x7f800000, RZ, 0xfc, !PT ;  /* 0x7f80000000007812 */ /* 0x000fe200078efcff */
[----:B------:R-:W-:Y:S06]  /*1ad0*/  BRA `(.L_x_22) ;  /* 0x0000000000047947 */ /* 0x000fec0003800000 */
.L_x_20:
[----:B------:R-:W-:-:S07]  /*1ae0*/  LEA R0, R5, R0, 0x17 ;  /* 0x0000000005007211 */ /* 0x000fce00078eb8ff */
.L_x_22:
[----:B------:R-:W-:Y:S05]  /*1af0*/  BSYNC.RECONVERGENT B2 ;  /* 0x0000000000027941 */ /* 0x000fea0003800200 */
.L_x_19:
[----:B------:R-:W-:Y:S05]  /*1b00*/  BRA `(.L_x_23) ;  /* 0x0000000000207947 */ /* 0x000fea0003800000 */
.L_x_18:
[----:B------:R-:W-:-:S04]  /*1b10*/  LOP3.LUT R0, R3, 0x80000000, R5, 0x48, !PT ;  /* 0x8000000003007812 */ /* 0x000fc800078e4805 */
[----:B------:R-:W-:Y:S01]  /*1b20*/  LOP3.LUT R0, R0, 0x7f800000, RZ, 0xfc, !PT ;  /* 0x7f80000000007812 */ /* 0x000fe200078efcff */
[----:B------:R-:W-:Y:S06]  /*1b30*/  BRA `(.L_x_23) ;  /* 0x0000000000147947 */ /* 0x000fec0003800000 */
.L_x_17:
[----:B------:R-:W-:Y:S01]  /*1b40*/  LOP3.LUT R0, R3, 0x80000000, R5, 0x48, !PT ;  /* 0x8000000003007812 */ /* 0x000fe200078e4805 */
[----:B------:R-:W-:Y:S06]  /*1b50*/  BRA `(.L_x_23) ;  /* 0x00000000000c7947 */ /* 0x000fec0003800000 */
.L_x_16:
[----:B------:R-:W0:Y:S01]  /*1b60*/  MUFU.RSQ R0, -QNAN ;  /* 0xffc0000000007908 */ /* 0x000e220000001400 */
[----:B------:R-:W-:Y:S05]  /*1b70*/  BRA `(.L_x_23) ;  /* 0x0000000000047947 */ /* 0x000fea0003800000 */
.L_x_15:
[----:B------:R-:W-:-:S07]  /*1b80*/  FADD.FTZ R0, R0, R3 ;  /* 0x0000000300007221 */ /* 0x000fce0000010000 */
.L_x_23:
[----:B------:R-:W-:Y:S05]  /*1b90*/  BSYNC.RECONVERGENT B1 ;  /* 0x0000000000017941 */ /* 0x000fea0003800200 */
.L_x_13:
[----:B------:R-:W-:-:S04]  /*1ba0*/  HFMA2 R3, -RZ, RZ, 0, 0 ;  /* 0x00000000ff037431 */ /* 0x000fc800000001ff */
[----:B0-----:R-:W-:Y:S05]  /*1bb0*/  RET.REL.NODEC R2 `(_Z14softmax_1_cudaPfS_i) ;  /* 0xffffffe402107950 */ /* 0x001fea0003c3ffff */
.L_x_24:
[----:B------:R-:W-:-:S00]  /*1bc0*/  BRA `(.L_x_24) ;  /* 0xfffffffc00fc7947 */ /* 0x000fc0000383ffff */
[----:B------:R-:W-:-:S00]  /*1bd0*/  NOP ;  /* 0x0000000000007918 */ /* 0x000fc00000000000 */
        /* <DEDUP_REMOVED lines=10> */
.L_x_40:


//--------------------- .text._Z10addmm_cudaPKfS0_S0_Pfii --------------------------
	.section	.text._Z10addmm_cudaPKfS0_S0_Pfii,"ax",@progbits
	.align	128
        .global         _Z10addmm_cudaPKfS0_S0_Pfii
        .type           _Z10addmm_cudaPKfS0_S0_Pfii,@function
        .size           _Z10addmm_cudaPKfS0_S0_Pfii,(.L_x_42 - _Z10addmm_cudaPKfS0_S0_Pfii)
        .other          _Z10addmm_cudaPKfS0_S0_Pfii,@"STO_CUDA_ENTRY STV_DEFAULT"
_Z10addmm_cudaPKfS0_S0_Pfii:
.text._Z10addmm_cudaPKfS0_S0_Pfii:
        /* <DEDUP_REMOVED lines=9> */
[----:B------:R-:W1:Y:S01]  /*0090*/  LDCU.64 UR16, c[0x0][0x358] ;  /* 0x00006b00ff1077ac */ /* 0x000e620008000a00 */
[----:B------:R-:W2:Y:S01]  /*00a0*/  LDCU UR8, c[0x0][0x3a4] ;  /* 0x00007480ff0877ac */ /* 0x000ea20008000800 */
[----:B0-----:R-:W-:-:S05]  /*00b0*/  IMAD.WIDE R2, R0, 0x4, R2 ;  /* 0x0000000400027825 */ /* 0x001fca00078e0202 */
[----:B-1----:R0:W5:Y:S01]  /*00c0*/  LDG.E R15, desc[UR16][R2.64] ;  /* 0x00000010020f7981 */ /* 0x002162000c1e1900 */
[----:B--2---:R-:W-:-:S09]  /*00d0*/  UISETP.GE.AND UP0, UPT, UR8, 0x1, UPT ;  /* 0x000000010800788c */ /* 0x004fd2000bf06270 */
[----:B0-----:R-:W-:Y:S05]  /*00e0*/  BRA.U !UP0, `(.L_x_25) ;  /* 0x00000009085c7547 */ /* 0x001fea000b800000 */
[----:B------:R-:W-:Y:S01]  /*00f0*/  UISETP.GE.U32.AND UP1, UPT, UR8, 0x10, UPT ;  /* 0x000000100800788c */ /* 0x000fe2000bf26070 */
[----:B------:R-:W-:Y:S01]  /*0100*/  HFMA2 R8, -RZ, RZ, 0, 0 ;  /* 0x00000000ff087431 */ /* 0x000fe200000001ff */
[----:B------:R-:W-:Y:S02]  /*0110*/  ULOP3.LUT UR9, UR8, 0xf, URZ, 0xc0, !UPT ;  /* 0x0000000f08097892 */ /* 0x000fe4000f8ec0ff */
[----:B------:R-:W-:Y:S02]  /*0120*/  IMAD R7, R0, UR8, RZ ;  /* 0x0000000800077c24 */ /* 0x000fe4000f8e02ff */
[----:B------:R-:W-:-:S03]  /*0130*/  UISETP.NE.AND UP0, UPT, UR9, URZ, UPT ;  /* 0x000000ff0900728c */ /* 0x000fc6000bf05270 */
[----:B------:R-:W-:Y:S08]  /*0140*/  BRA.U !UP1, `(.L_x_26) ;  /* 0x0000000509107547 */ /* 0x000ff0000b800000 */
[----:B------:R-:W0:Y:S01]  /*0150*/  LDCU.128 UR12, c[0x0][0x380] ;  /* 0x00007000ff0c77ac */ /* 0x000e220008000c00 */
[----:B------:R-:W-:Y:S01]  /*0160*/  MOV R6, R7 ;  /* 0x0000000700067202 */ /* 0x000fe20000000f00 */
[----:B------:R-:W-:-:S04]  /*0170*/  ULOP3.LUT UR10, UR8, 0x7ffffff0, URZ, 0xc0, !UPT ;  /* 0x7ffffff0080a7892 */ /* 0x000fc8000f8ec0ff */
[----:B------:R-:W-:Y:S02]  /*0180*/  UIADD3 UR11, UPT, UPT, -UR10, URZ, URZ ;  /* 0x000000ff0a0b7290 */ /* 0x000fe4000fffe1ff */
[----:B------:R-:W-:Y:S01]  /*0190*/  MOV R8, UR10 ;  /* 0x0000000a00087c02 */ /* 0x000fe20008000f00 */
[----:B0-----:R-:W-:Y:S02]  /*01a0*/  UIADD3 UR4, UP2, UPT, UR14, 0x20, URZ ;  /* 0x000000200e047890 */ /* 0x001fe4000ff5e0ff */
[----:B------:R-:W-:Y:S02]  /*01b0*/  UIADD3 UR6, UP1, UPT, UR12, 0x20, URZ ;  /* 0x000000200c067890 */ /* 0x000fe4000ff3e0ff */
[----:B------:R-:W-:Y:S02]  /*01c0*/  UIADD3.X UR5, UPT, UPT, URZ, UR15, URZ, UP2, !UPT ;  /* 0x0000000fff057290 */ /* 0x000fe400097fe4ff */
[----:B------:R-:W-:Y:S01]  /*01d0*/  MOV R2, UR4 ;  /* 0x0000000400027c02 */ /* 0x000fe20008000f00 */
[----:B------:R-:W-:-:S03]  /*01e0*/  UIADD3.X UR7, UPT, UPT, URZ, UR13, URZ, UP1, !UPT ;  /* 0x0000000dff077290 */ /* 0x000fc60008ffe4ff */
[----:B------:R-:W-:-:S09]  /*01f0*/  MOV R3, UR5 ;  /* 0x0000000500037c02 */ /* 0x000fd20008000f00 */
.L_x_27:
[----:B------:R-:W-:Y:S01]  /*0200*/  MOV R4, UR6 ;  /* 0x0000000600047c02 */ /* 0x000fe20008000f00 */
[----:B------:R-:W2:Y:S01]  /*0210*/  LDG.E R17, desc[UR16][R2.64+-0x20] ;  /* 0xffffe01002117981 */ /* 0x000ea2000c1e1900 */
[----:B------:R-:W-:-:S03]  /*0220*/  MOV R5, UR7 ;  /* 0x0000000700057c02 */ /* 0x000fc60008000f00 */
[----:B------:R-:W3:Y:S01]  /*0230*/  LDG.E R25, desc[UR16][R2.64+-0x1c] ;  /* 0xffffe41002197981 */ /* 0x000ee2000c1e1900 */
[----:B------:R-:W-:-:S03]  /*0240*/  IMAD.WIDE R4, R6, 0x4, R4 ;  /* 0x0000000406047825 */ /* 0x000fc600078e0204 */
[----:B------:R-:W4:Y:S04]  /*0250*/  LDG.E R19, desc[UR16][R2.64+-0x18] ;  /* 0xffffe81002137981 */ /* 0x000f28000c1e1900 */
[----:B------:R-:W2:Y:S04]  /*0260*/  LDG.E R16, desc[UR16][R4.64+-0x20] ;  /* 0xffffe01004107981 */ /* 0x000ea8000c1e1900 */
        /* <DEDUP_REMOVED lines=11> */
[----:B------:R-:W4:Y:S01]  /*0320*/  LDG.E R14, desc[UR16][R4.64+-0x4] ;  /* 0xfffffc10040e7981 */ /* 0x000f22000c1e1900 */
[----:B--2--5:R-:W-:-:S03]  /*0330*/  FFMA R17, R16, R17, R15 ;  /* 0x0000001110117223 */ /* 0x024fc6000000000f */
[----:B------:R-:W2:Y:S04]  /*0340*/  LDG.E R15, desc[UR16][R2.64] ;  /* 0x00000010020f7981 */ /* 0x000ea8000c1e1900 */
[----:B------:R-:W2:Y:S01]  /*0350*/  LDG.E R16, desc[UR16][R4.64] ;  /* 0x0000001004107981 */ /* 0x000ea2000c1e1900 */
[----:B---3--:R-:W-:-:S03]  /*0360*/  FFMA R25, R18, R25, R17 ;  /* 0x0000001912197223 */ /* 0x008fc60000000011 */
[----:B------:R-:W3:Y:S01]  /*0370*/  LDG.E R17, desc[UR16][R2.64+0x4] ;  /* 0x0000041002117981 */ /* 0x000ee2000c1e1900 */
[----:B----4-:R-:W-:-:S03]  /*0380*/  FFMA R26, R20, R19, R25 ;  /* 0x00000013141a7223 */ /* 0x010fc60000000019 */
[----:B------:R-:W3:Y:S04]  /*0390*/  LDG.E R18, desc[UR16][R4.64+0x4] ;  /* 0x0000041004127981 */ /* 0x000ee8000c1e1900 */
[----:B------:R-:W4:Y:S01]  /*03a0*/  LDG.E R20, desc[UR16][R2.64+0x8] ;  /* 0x0000081002147981 */ /* 0x000f22000c1e1900 */
[----:B------:R-:W-:-:S03]  /*03b0*/  FFMA R25, R21, R22, R26 ;  /* 0x0000001615197223 */ /* 0x000fc6000000001a */
[----:B------:R-:W4:Y:S04]  /*03c0*/  LDG.E R19, desc[UR16][R4.64+0x8] ;  /* 0x0000081004137981 */ /* 0x000f28000c1e1900 */
        /* <DEDUP_REMOVED lines=9> */
[----:B------:R-:W4:Y:S04]  /*0460*/  LDG.E R11, desc[UR16][R2.64+0x18] ;  /* 0x00001810020b7981 */ /* 0x000f28000c1e1900 */
[----:B------:R-:W4:Y:S04]  /*0470*/  LDG.E R12, desc[UR16][R4.64+0x18] ;  /* 0x00001810040c7981 */ /* 0x000f28000c1e1900 */
[----:B------:R-:W4:Y:S04]  /*0480*/  LDG.E R25, desc[UR16][R4.64+0x1c] ;  /* 0x00001c1004197981 */ /* 0x000f28000c1e1900 */
[----:B------:R0:W4:Y:S01]  /*0490*/  LDG.E R26, desc[UR16][R2.64+0x1c] ;  /* 0x00001c10021a7981 */ /* 0x000122000c1e1900 */
[----:B------:R-:W-:Y:S01]  /*04a0*/  FFMA R13, R14, R13, R27 ;  /* 0x0000000d0e0d7223 */ /* 0x000fe2000000001b */
[----:B------:R-:W-:-:S04]  /*04b0*/  UIADD3 UR11, UPT, UPT, UR11, 0x10, URZ ;  /* 0x000000100b0b7890 */ /* 0x000fc8000fffe0ff */
[----:B------:R-:W-:Y:S01]  /*04c0*/  UISETP.NE.AND UP1, UPT, UR11, URZ, UPT ;  /* 0x000000ff0b00728c */ /* 0x000fe2000bf25270 */
[----:B0-----:R-:W-:Y:S02]  /*04d0*/  IADD3 R2, P0, PT, R2, 0x40, RZ ;  /* 0x0000004002027810 */ /* 0x001fe40007f1e0ff */
[----:B------:R-:W-:Y:S02]  /*04e0*/  IADD3 R6, PT, PT, R6, 0x10, RZ ;  /* 0x0000001006067810 */ /* 0x000fe40007ffe0ff */
[----:B------:R-:W-:Y:S01]  /*04f0*/  IADD3.X R3, PT, PT, RZ, R3, RZ, P0, !PT ;  /* 0x00000003ff037210 */ /* 0x000fe200007fe4ff */
[----:B--2---:R-:W-:-:S04]  /*0500*/  FFMA R13, R16, R15, R13 ;  /* 0x0000000f100d7223 */ /* 0x004fc8000000000d */
[----:B---3--:R-:W-:-:S04]  /*0510*/  FFMA R18, R18, R17, R13 ;  /* 0x0000001112127223 */ /* 0x008fc8000000000d */
[----:B----4-:R-:W-:-:S04]  /*0520*/  FFMA R18, R19, R20, R18 ;  /* 0x0000001413127223 */ /* 0x010fc80000000012 */
[----:B------:R-:W-:-:S04]  /*0530*/  FFMA R18, R21, R22, R18 ;  /* 0x0000001615127223 */ /* 0x000fc80000000012 */
[----:B------:R-:W-:-:S04]  /*0540*/  FFMA R18, R23, R24, R18 ;  /* 0x0000001817127223 */ /* 0x000fc80000000012 */
[----:B------:R-:W-:-:S04]  /*0550*/  FFMA R9, R9, R10, R18 ;  /* 0x0000000a09097223 */ /* 0x000fc80000000012 */
[----:B------:R-:W-:-:S04]  /*0560*/  FFMA R12, R12, R11, R9 ;  /* 0x0000000b0c0c7223 */ /* 0x000fc80000000009 */
[----:B------:R-:W-:Y:S01]  /*0570*/  FFMA R15, R25, R26, R12 ;  /* 0x0000001a190f7223 */ /* 0x000fe2000000000c */
[----:B------:R-:W-:Y:S06]  /*0580*/  BRA.U UP1, `(.L_x_27) ;  /* 0xfffffffd011c7547 */ /* 0x000fec000b83ffff */
.L_x_26:
[----:B------:R-:W-:Y:S05]  /*0590*/  BRA.U !UP0, `(.L_x_25) ;  /* 0x0000000508307547 */ /* 0x000fea000b800000 */
[----:B------:R-:W-:Y:S02]  /*05a0*/  UISETP.GE.U32.AND UP0, UPT, UR9, 0x8, UPT ;  /* 0x000000080900788c */ /* 0x000fe4000bf06070 */
[----:B------:R-:W-:-:S04]  /*05b0*/  ULOP3.LUT UR5, UR8, 0x7, URZ, 0xc0, !UPT ;  /* 0x0000000708057892 */ /* 0x000fc8000f8ec0ff */
[----:B------:R-:W-:-:S03]  /*05c0*/  UISETP.NE.AND UP1, UPT, UR5, URZ, UPT ;  /* 0x000000ff0500728c */ /* 0x000fc6000bf25270 */
[----:B------:R-:W-:Y:S08]  /*05d0*/  BRA.U !UP0, `(.L_x_28) ;  /* 0x0000000108787547 */ /* 0x000ff0000b800000 */
[----:B------:R-:W0:Y:S01]  /*05e0*/  LDC.64 R2, c[0x0][0x380] ;  /* 0x0000e000ff027b82 */ /* 0x000e220000000a00 */
[----:B------:R-:W-:-:S07]  /*05f0*/  IADD3 R9, PT, PT, R7, R8, RZ ;  /* 0x0000000807097210 */ /* 0x000fce0007ffe0ff */
[----:B------:R-:W1:Y:S01]  /*0600*/  LDC.64 R4, c[0x0][0x388] ;  /* 0x0000e200ff047b82 */ /* 0x000e620000000a00 */
[----:B0-----:R-:W-:-:S05]  /*0610*/  IMAD.WIDE R2, R9, 0x4, R2 ;  /* 0x0000000409027825 */ /* 0x001fca00078e0202 */
[----:B------:R-:W2:Y:S01]  /*0620*/  LDG.E R10, desc[UR16][R2.64] ;  /* 0x00000010020a7981 */ /* 0x000ea2000c1e1900 */
[----:B-1----:R-:W-:-:S03]  /*0630*/  IMAD.WIDE.U32 R4, R8, 0x4, R4 ;  /* 0x0000000408047825 */ /* 0x002fc600078e0004 */
[----:B------:R-:W3:Y:S04]  /*0640*/  LDG.E R13, desc[UR16][R2.64+0x4] ;  /* 0x00000410020d7981 */ /* 0x000ee8000c1e1900 */
        /* <DEDUP_REMOVED lines=14> */
[----:B------:R-:W-:Y:S01]  /*0730*/  IADD3 R8, PT, PT, R8, 0x8, RZ ;  /* 0x0000000808087810 */ /* 0x000fe20007ffe0ff */
[----:B--2--5:R-:W-:-:S04]  /*0740*/  FFMA R10, R10, R11, R15 ;  /* 0x0000000b0a0a7223 */ /* 0x024fc8000000000f */
[----:B---3--:R-:W-:-:S04]  /*0750*/  FFMA R10, R13, R12, R10 ;  /* 0x0000000c0d0a7223 */ /* 0x008fc8000000000a */
[----:B----4-:R-:W-:-:S04]  /*0760*/  FFMA R10, R17, R14, R10 ;  /* 0x0000000e110a7223 */ /* 0x010fc8000000000a */
[----:B------:R-:W-:-:S04]  /*0770*/  FFMA R10, R19, R16, R10 ;  /* 0x00000010130a7223 */ /* 0x000fc8000000000a */
[----:B------:R-:W-:-:S04]  /*0780*/  FFMA R10, R21, R18, R10 ;  /* 0x00000012150a7223 */ /* 0x000fc8000000000a */
[----:B------:R-:W-:-:S04]  /*0790*/  FFMA R23, R23, R20, R10 ;  /* 0x0000001417177223 */ /* 0x000fc8000000000a */
[----:B------:R-:W-:-:S04]  /*07a0*/  FFMA R6, R6, R9, R23 ;  /* 0x0000000906067223 */ /* 0x000fc80000000017 */
[----:B------:R-:W-:-:S07]  /*07b0*/  FFMA R15, R25, R22, R6 ;  /* 0x00000016190f7223 */ /* 0x000fce0000000006 */
.L_x_28:
        /* <DEDUP_REMOVED lines=22> */
[----:B------:R-:W-:-:S07]  /*0920*/  FFMA R15, R17, R14, R6 ;  /* 0x0000000e110f7223 */ /* 0x000fce0000000006 */
.L_x_29:
[----:B------:R-:W-:Y:S05]  /*0930*/  BRA.U !UP1, `(.L_x_25) ;  /* 0x0000000109487547 */ /* 0x000fea000b800000 */
[----:B------:R-:W0:Y:S01]  /*0940*/  LDC.64 R2, c[0x0][0x388] ;  /* 0x0000e200ff027b82 */ /* 0x000e220000000a00 */
[----:B------:R-:W-:Y:S01]  /*0950*/  IADD3 R7, PT, PT, R7, R8, RZ ;  /* 0x0000000807077210 */ /* 0x000fe20007ffe0ff */
[----:B------:R-:W-:-:S06]  /*0960*/  UIADD3 UR4, UPT, UPT, -UR4, URZ, URZ ;  /* 0x000000ff04047290 */ /* 0x000fcc000fffe1ff */
[----:B------:R-:W1:Y:S01]  /*0970*/  LDC.64 R10, c[0x0][0x380] ;  /* 0x0000e000ff0a7b82 */ /* 0x000e620000000a00 */
[----:B0-----:R-:W-:-:S03]  /*0980*/  IMAD.WIDE.U32 R2, R8, 0x4, R2 ;  /* 0x0000000408027825 */ /* 0x001fc600078e0002 */
[----:B------:R-:W-:Y:S02]  /*0990*/  MOV R6, R2 ;  /* 0x0000000200067202 */ /* 0x000fe40000000f00 */
[----:B------:R-:W-:-:S07]  /*09a0*/  MOV R5, R3 ;  /* 0x0000000300057202 */ /* 0x000fce0000000f00 */
.L_x_30:
[----:B-1----:R-:W-:Y:S01]  /*09b0*/  IMAD.WIDE R2, R7, 0x4, R10 ;  /* 0x0000000407027825 */ /* 0x002fe200078e020a */
[----:B------:R-:W-:-:S05]  /*09c0*/  MOV R4, R6 ;  /* 0x0000000600047202 */ /* 0x000fca0000000f00 */
[----:B------:R-:W2:Y:S04]  /*09d0*/  LDG.E R2, desc[UR16][R2.64] ;  /* 0x0000001002027981 */ /* 0x000ea8000c1e1900 */
[----:B------:R0:W2:Y:S01]  /*09e0*/  LDG.E R4, desc[UR16][R4.64] ;  /* 0x0000001004047981 */ /* 0x0000a2000c1e1900 */
[----:B------:R-:W-:Y:S01]  /*09f0*/  UIADD3 UR4, UPT, UPT, UR4, 0x1, URZ ;  /* 0x0000000104047890 */ /* 0x000fe2000fffe0ff */
[----:B------:R-:W-:Y:S02]  /*0a00*/  IADD3 R6, P0, PT, R6, 0x4, RZ ;  /* 0x0000000406067810 */ /* 0x000fe40007f1e0ff */
[----:B------:R-:W-:Y:S01]  /*0a10*/  IADD3 R7, PT, PT, R7, 0x1, RZ ;  /* 0x0000000107077810 */ /* 0x000fe20007ffe0ff */
[----:B------:R-:W-:Y:S01]  /*0a20*/  UISETP.NE.AND UP0, UPT, UR4, URZ, UPT ;  /* 0x000000ff0400728c */ /* 0x000fe2000bf05270 */
[----:B0-----:R-:W-:Y:S01]  /*0a30*/  IADD3.X R5, PT, PT, RZ, R5, RZ, P0, !PT ;  /* 0x00000005ff057210 */ /* 0x001fe200007fe4ff */
[----:B--2--5:R-:W-:-:S07]  /*0a40*/  FFMA R15, R2, R4, R15 ;  /* 0x00000004020f7223 */ /* 0x024fce000000000f */
[----:B------:R-:W-:Y:S05]  /*0a50*/  BRA.U UP0, `(.L_x_30) ;  /* 0xfffffffd00d47547 */ /* 0x000fea000b83ffff */
.L_x_25:
[----:B------:R-:W0:Y:S02]  /*0a60*/  LDC.64 R2, c[0x0][0x398] ;  /* 0x0000e600ff027b82 */ /* 0x000e240000000a00 */
[----:B0-----:R-:W-:-:S05]  /*0a70*/  IMAD.WIDE R2, R0, 0x4, R2 ;  /* 0x0000000400027825 */ /* 0x001fca00078e0202 */
[----:B-----5:R-:W-:Y:S01]  /*0a80*/  STG.E desc[UR16][R2.64], R15 ;  /* 0x0000000f02007986 */ /* 0x020fe2000c101910 */
[----:B------:R-:W-:Y:S05]  /*0a90*/  EXIT ;  /* 0x000000000000794d */ /* 0x000fea0003800000 */
.L_x_31:
        /* <DEDUP_REMOVED lines=14> */
.L_x_42:


//--------------------- .text._Z9ReLU_cudaPfPKfi  --------------------------
	.section	.text._Z9ReLU_cudaPfPKfi,"ax",@progbits
	.align	128
        .global         _Z9ReLU_cudaPfPKfi
        .type           _Z9ReLU_cudaPfPKfi,@function
        .size           _Z9ReLU_cudaPfPKfi,(.L_x_43 - _Z9ReLU_cudaPfPKfi)
        .other          _Z9ReLU_cudaPfPKfi,@"STO_CUDA_ENTRY STV_DEFAULT"
_Z9ReLU_cudaPfPKfi:
.text._Z9ReLU_cudaPfPKfi:
        /* <DEDUP_REMOVED lines=9> */
[----:B------:R-:W1:Y:S07]  /*0090*/  LDCU.64 UR4, c[0x0][0x358] ;  /* 0x00006b00ff0477ac */ /* 0x000e6e0008000a00 */
[----:B------:R-:W2:Y:S01]  /*00a0*/  LDC.64 R2, c[0x0][0x380] ;  /* 0x0000e000ff027b82 */ /* 0x000ea20000000a00 */
[----:B0-----:R-:W-:-:S06]  /*00b0*/  IMAD.WIDE R4, R7, 0x4, R4 ;  /* 0x0000000407047825 */ /* 0x001fcc00078e0204 */
[----:B-1----:R-:W3:Y:S01]  /*00c0*/  LDG.E R5, desc[UR4][R4.64] ;  /* 0x0000000404057981 */ /* 0x002ee2000c1e1900 */
[----:B--2---:R-:W-:-:S05]  /*00d0*/  IMAD.WIDE R2, R7, 0x4, R2 ;  /* 0x0000000407027825 */ /* 0x004fca00078e0202 */
[----:B------:R-:W3:Y:S02]  /*00e0*/  LDG.E R0, desc[UR4][R2.64] ;  /* 0x0000000402007981 */ /* 0x000ee4000c1e1900 */
[----:B---3--:R-:W-:-:S05]  /*00f0*/  FADD R0, R0, R5 ;  /* 0x0000000500007221 */ /* 0x008fca0000000000 */
[----:B------:R-:W-:-:S05]  /*0100*/  FMNMX R7, RZ, R0, !PT ;  /* 0x00000000ff077209 */ /* 0x000fca0007800000 */
[----:B------:R-:W-:Y:S01]  /*0110*/  STG.E desc[UR4][R2.64], R7 ;  /* 0x0000000702007986 */ /* 0x000fe2000c101904 */
[----:B------:R-:W-:Y:S05]  /*0120*/  EXIT ;  /* 0x000000000000794d */ /* 0x000fea0003800000 */
.L_x_32:
        /* <DEDUP_REMOVED lines=13> */
.L_x_43:


//--------------------- .text._Z7mm_cudaPKfS0_Pfii --------------------------
	.section	.text._Z7mm_cudaPKfS0_Pfii,"ax",@progbits
	.align	128
        .global         _Z7mm_cudaPKfS0_Pfii
        .type           _Z7mm_cudaPKfS0_Pfii,@function
        .size           _Z7mm_cudaPKfS0_Pfii,(.L_x_44 - _Z7mm_cudaPKfS0_Pfii)
        .other          _Z7mm_cudaPKfS0_Pfii,@"STO_CUDA_ENTRY STV_DEFAULT"
_Z7mm_cudaPKfS0_Pfii:
.text._Z7mm_cudaPKfS0_Pfii:
        /* <DEDUP_REMOVED lines=8> */
[----:B------:R-:W0:Y:S01]  /*0080*/  LDCU UR8, c[0x0][0x39c] ;  /* 0x00007380ff0877ac */ /* 0x000e220008000800 */
[----:B------:R-:W-:Y:S01]  /*0090*/  HFMA2 R15, -RZ, RZ, 0, 0 ;  /* 0x00000000ff0f7431 */ /* 0x000fe200000001ff */
[----:B------:R-:W1:Y:S01]  /*00a0*/  LDCU.64 UR16, c[0x0][0x358] ;  /* 0x00006b00ff1077ac */ /* 0x000e620008000a00 */
[----:B0-----:R-:W-:-:S09]  /*00b0*/  UISETP.GE.AND UP0, UPT, UR8, 0x1, UPT ;  /* 0x000000010800788c */ /* 0x001fd2000bf06270 */
[----:B-1----:R-:W-:Y:S05]  /*00c0*/  BRA.U !UP0, `(.L_x_33) ;  /* 0x0000000908647547 */ /* 0x002fea000b800000 */
[----:B------:R-:W-:Y:S02]  /*00d0*/  UISETP.GE.U32.AND UP1, UPT, UR8, 0x10, UPT ;  /* 0x000000100800788c */ /* 0x000fe4000bf26070 */
[----:B------:R-:W-:Y:S01]  /*00e0*/  IMAD R7, R0, UR8, RZ ;  /* 0x0000000800077c24 */ /* 0x000fe2000f8e02ff */
[----:B------:R-:W-:Y:S01]  /*00f0*/  ULOP3.LUT UR9, UR8, 0xf, URZ, 0xc0, !UPT ;  /* 0x0000000f08097892 */ /* 0x000fe2000f8ec0ff */
[----:B------:R-:W-:Y:S02]  /*0100*/  MOV R15, RZ ;  /* 0x000000ff000f7202 */ /* 0x000fe40000000f00 */
[----:B------:R-:W-:Y:S01]  /*0110*/  MOV R8, RZ ;  /* 0x000000ff00087202 */ /* 0x000fe20000000f00 */
[----:B------:R-:W-:Y:S02]  /*0120*/  UISETP.NE.AND UP0, UPT, UR9, URZ, UPT ;  /* 0x000000ff0900728c */ /* 0x000fe4000bf05270 */
[----:B------:R-:W-:Y:S09]  /*0130*/  BRA.U !UP1, `(.L_x_34) ;  /* 0x0000000509147547 */ /* 0x000ff2000b800000 */
[----:B------:R-:W0:Y:S01]  /*0140*/  LDCU.128 UR12, c[0x0][0x380] ;  /* 0x00007000ff0c77ac */ /* 0x000e220008000c00 */
[----:B------:R-:W-:Y:S02]  /*0150*/  MOV R15, RZ ;  /* 0x000000ff000f7202 */ /* 0x000fe40000000f00 */
        /* <DEDUP_REMOVED lines=10> */
.L_x_35:
        /* <DEDUP_REMOVED lines=9> */
[----:B------:R-:W5:Y:S04]  /*0290*/  LDG.E R22, desc[UR16][R2.64+-0x14] ;  /* 0xffffec1002167981 */ /* 0x000f68000c1e1900 */
        /* <DEDUP_REMOVED lines=8> */
[----:B------:R-:W5:Y:S01]  /*0320*/  LDG.E R14, desc[UR16][R4.64+-0x4] ;  /* 0xfffffc10040e7981 */ /* 0x000f62000c1e1900 */
[----:B--2---:R-:W-:-:S03]  /*0330*/  FFMA R17, R16, R17, R15 ;  /* 0x0000001110117223 */ /* 0x004fc6000000000f */
[----:B------:R-:W2:Y:S04]  /*0340*/  LDG.E R15, desc[UR16][R2.64] ;  /* 0x00000010020f7981 */ /* 0x000ea8000c1e1900 */
[----:B------:R-:W2:Y:S01]  /*0350*/  LDG.E R16, desc[UR16][R4.64] ;  /* 0x0000001004107981 */ /* 0x000ea2000c1e1900 */
[----:B---3--:R-:W-:-:S03]  /*0360*/  FFMA R25, R18, R25, R17 ;  /* 0x0000001912197223 */ /* 0x008fc60000000011 */
[----:B------:R-:W3:Y:S01]  /*0370*/  LDG.E R17, desc[UR16][R2.64+0x4] ;  /* 0x0000041002117981 */ /* 0x000ee2000c1e1900 */
[----:B----4-:R-:W-:-:S03]  /*0380*/  FFMA R26, R20, R19, R25 ;  /* 0x00000013141a7223 */ /* 0x010fc60000000019 */
[----:B------:R-:W3:Y:S04]  /*0390*/  LDG.E R18, desc[UR16][R4.64+0x4] ;  /* 0x0000041004127981 */ /* 0x000ee8000c1e1900 */
[----:B------:R-:W4:Y:S01]  /*03a0*/  LDG.E R20, desc[UR16][R2.64+0x8] ;  /* 0x0000081002147981 */ /* 0x000f22000c1e1900 */
[----:B-----5:R-:W-:-:S03]  /*03b0*/  FFMA R25, R21, R22, R26 ;  /* 0x0000001615197223 */ /* 0x020fc6000000001a */
[----:B------:R-:W4:Y:S04]  /*03c0*/  LDG.E R19, desc[UR16][R4.64+0x8] ;  /* 0x0000081004137981 */ /* 0x000f28000c1e1900 */
[----:B------:R-:W5:Y:S01]  /*03d0*/  LDG.E R22, desc[UR16][R2.64+0xc] ;  /* 0x00000c1002167981 */ /* 0x000f62000c1e1900 */
[----:B------:R-:W-:-:S03]  /*03e0*/  FFMA R25, R24, R23, R25 ;  /* 0x0000001718197223 */ /* 0x000fc60000000019 */
[----:B------:R-:W5:Y:S04]  /*03f0*/  LDG.E R21, desc[UR16][R4.64+0xc] ;  /* 0x00000c1004157981 */ /* 0x000f68000c1e1900 */
[----:B------:R-:W5:Y:S01]  /*0400*/  LDG.E R24, desc[UR16][R2.64+0x10] ;  /* 0x0000101002187981 */ /* 0x000f62000c1e1900 */
[----:B------:R-:W-:-:S03]  /*0410*/  FFMA R25, R10, R9, R25 ;  /* 0x000000090a197223 */ /* 0x000fc60000000019 */
[----:B------:R-:W5:Y:S04]  /*0420*/  LDG.E R23, desc[UR16][R4.64+0x10] ;  /* 0x0000101004177981 */ /* 0x000f68000c1e1900 */
[----:B------:R-:W5:Y:S01]  /*0430*/  LDG.E R10, desc[UR16][R2.64+0x14] ;  /* 0x00001410020a7981 */ /* 0x000f62000c1e1900 */
[----:B------:R-:W-:-:S03]  /*0440*/  FFMA R27, R12, R11, R25 ;  /* 0x0000000b0c1b7223 */ /* 0x000fc60000000019 */
[----:B------:R-:W5:Y:S04]  /*0450*/  LDG.E R9, desc[UR16][R4.64+0x14] ;  /* 0x0000141004097981 */ /* 0x000f68000c1e1900 */
[----:B------:R-:W5:Y:S04]  /*0460*/  LDG.E R11, desc[UR16][R2.64+0x18] ;  /* 0x00001810020b7981 */ /* 0x000f68000c1e1900 */
[----:B------:R-:W5:Y:S04]  /*0470*/  LDG.E R12, desc[UR16][R4.64+0x18] ;  /* 0x00001810040c7981 */ /* 0x000f68000c1e1900 */
[----:B------:R-:W5:Y:S04]  /*0480*/  LDG.E R25, desc[UR16][R4.64+0x1c] ;  /* 0x00001c1004197981 */ /* 0x000f68000c1e1900 */
[----:B------:R0:W5:Y:S01]  /*0490*/  LDG.E R26, desc[UR16][R2.64+0x1c] ;  /* 0x00001c10021a7981 */ /* 0x000162000c1e1900 */
        /* <DEDUP_REMOVED lines=9> */
[----:B-----5:R-:W-:-:S04]  /*0530*/  FFMA R18, R21, R22, R18 ;  /* 0x0000001615127223 */ /* 0x020fc80000000012 */
[----:B------:R-:W-:-:S04]  /*0540*/  FFMA R18, R23, R24, R18 ;  /* 0x0000001817127223 */ /* 0x000fc80000000012 */
[----:B------:R-:W-:-:S04]  /*0550*/  FFMA R9, R9, R10, R18 ;  /* 0x0000000a09097223 */ /* 0x000fc80000000012 */
[----:B------:R-:W-:-:S04]  /*0560*/  FFMA R12, R12, R11, R9 ;  /* 0x0000000b0c0c7223 */ /* 0x000fc80000000009 */
[----:B------:R-:W-:Y:S01]  /*0570*/  FFMA R15, R25, R26, R12 ;  /* 0x0000001a190f7223 */ /* 0x000fe2000000000c */
[----:B------:R-:W-:Y:S06]  /*0580*/  BRA.U UP1, `(.L_x_35) ;  /* 0xfffffffd011c7547 */ /* 0x000fec000b83ffff */
.L_x_34:
        /* <DEDUP_REMOVED lines=26> */
[----:B------:R-:W-:Y:S01]  /*0730*/  IADD3 R8, PT, PT, R8, 0x8, RZ ;  /* 0x0000000808087810 */ /* 0x000fe20007ffe0ff */
[----:B--2---:R-:W-:-:S04]  /*0740*/  FFMA R10, R10, R11, R15 ;  /* 0x0000000b0a0a7223 */ /* 0x004fc8000000000f */
[----:B---3--:R-:W-:-:S04]  /*0750*/  FFMA R10, R13, R12, R10 ;  /* 0x0000000c0d0a7223 */ /* 0x008fc8000000000a */
[----:B----4-:R-:W-:-:S04]  /*0760*/  FFMA R10, R17, R14, R10 ;  /* 0x0000000e110a7223 */ /* 0x010fc8000000000a */
[----:B-----5:R-:W-:-:S04]  /*0770*/  FFMA R10, R19, R16, R10 ;  /* 0x00000010130a7223 */ /* 0x020fc8000000000a */
[----:B------:R-:W-:-:S04]  /*0780*/  FFMA R10, R21, R18, R10 ;  /* 0x00000012150a7223 */ /* 0x000fc8000000000a */
[----:B------:R-:W-:-:S04]  /*0790*/  FFMA R23, R23, R20, R10 ;  /* 0x0000001417177223 */ /* 0x000fc8000000000a */
[----:B------:R-:W-:-:S04]  /*07a0*/  FFMA R6, R6, R9, R23 ;  /* 0x0000000906067223 */ /* 0x000fc80000000017 */
[----:B------:R-:W-:-:S07]  /*07b0*/  FFMA R15, R25, R22, R6 ;  /* 0x00000016190f7223 */ /* 0x000fce0000000006 */
.L_x_36:
        /* <DEDUP_REMOVED lines=17> */
[----:B------:R-:W5:Y:S01]  /*08d0*/  LDG.E R14, desc[UR16][R4.64+0xc] ;  /* 0x00000c10040e7981 */ /* 0x000f62000c1e1900 */
[----:B------:R-:W-:Y:S01]  /*08e0*/  IADD3 R8, PT, PT, R8, 0x4, RZ ;  /* 0x0000000408087810 */ /* 0x000fe20007ffe0ff */
[----:B--2---:R-:W-:-:S04]  /*08f0*/  FFMA R6, R6, R9, R15 ;  /* 0x0000000906067223 */ /* 0x004fc8000000000f */
[----:B---3--:R-:W-:-:S04]  /*0900*/  FFMA R6, R11, R10, R6 ;  /* 0x0000000a0b067223 */ /* 0x008fc80000000006 */
[----:B----4-:R-:W-:-:S04]  /*0910*/  FFMA R6, R13, R12, R6 ;  /* 0x0000000c0d067223 */ /* 0x010fc80000000006 */
[----:B-----5:R-:W-:-:S07]  /*0920*/  FFMA R15, R17, R14, R6 ;  /* 0x0000000e110f7223 */ /* 0x020fce0000000006 */
.L_x_37:
        /* <DEDUP_REMOVED lines=8> */
.L_x_38:
        /* <DEDUP_REMOVED lines=9> */
[----:B--2---:R-:W-:-:S07]  /*0a40*/  FFMA R15, R2, R4, R15 ;  /* 0x00000004020f7223 */ /* 0x004fce000000000f */
[----:B------:R-:W-:Y:S05]  /*0a50*/  BRA.U UP0, `(.L_x_38) ;  /* 0xfffffffd00d47547 */ /* 0x000fea000b83ffff */
.L_x_33:
[----:B------:R-:W0:Y:S02]  /*0a60*/  LDC.64 R2, c[0x0][0x390] ;  /* 0x0000e400ff027b82 */ /* 0x000e240000000a00 */
[----:B0-----:R-:W-:-:S05]  /*0a70*/  IMAD.WIDE R2, R0, 0x4, R2 ;  /* 0x0000000400027825 */ /* 0x001fca00078e0202 */
[----:B------:R-:W-:Y:S01]  /*0a80*/  STG.E desc[UR16][R2.64], R15 ;  /* 0x0000000f02007986 */ /* 0x000fe2000c101910 */
[----:B------:R-:W-:Y:S05]  /*0a90*/  EXIT ;  /* 0x000000000000794d */ /* 0x000fea0003800000 */
.L_x_39:
        /* <DEDUP_REMOVED lines=14> */
.L_x_44:


//--------------------- .nv.shared.reserved.0     --------------------------
	.section	.nv.shared.reserved.0,"aw",@nobits
	.weak		__nv_reservedSMEM_offset_0_alias
	.size		__nv_reservedSMEM_offset_0_alias, 0, 64
	.other		__nv_reservedSMEM_offset_0_alias,@"STO_CUDA_RESERVED_SHARED STV_DEFAULT"
__nv_reservedSMEM_offset_0_alias:
	.zero		0
	.zero		64


//--------------------- .nv.constant0._Z14softmax_1_cudaPfS_i --------------------------
	.section	.nv.constant0._Z14softmax_1_cudaPfS_i,"a",@progbits
	.sectionflags	@""
	.align	4
.nv.constant0._Z14softmax_1_cudaPfS_i:
	.zero		916


//--------------------- .nv.constant0._Z10addmm_cudaPKfS0_S0_Pfii --------------------------
	.section	.nv.constant0._Z10addmm_cudaPKfS0_S0_Pfii,"a",@progbits
	.sectionflags	@""
	.align	4
.nv.constant0._Z10addmm_cudaPKfS0_S0_Pfii:
	.zero		936


//--------------------- .nv.constant0._Z9ReLU_cudaPfPKfi --------------------------
	.section	.nv.constant0._Z9ReLU_cudaPfPKfi,"a",@progbits
	.sectionflags	@""
	.align	4
.nv.constant0._Z9ReLU_cudaPfPKfi:
	.zero		916


//--------------------- .nv.constant0._Z7mm_cudaPKfS0_Pfii --------------------------
	.section	.nv.constant0._Z7mm_cudaPKfS0_Pfii,"a",@progbits
	.sectionflags	@""
	.align	4
.nv.constant0._Z7mm_cudaPKfS0_Pfii:
	.zero		928


//--------------------- SYMBOLS --------------------------

	.type		.nv.reservedSmem.offset0,@object
	.size		.nv.reservedSmem.offset0,0x4
